// auto-generated by cutlass_sweep.gemm — config: {"arch": "sm_90", "cluster_m": 2, "cluster_n": 1, "dtype": "bf16", "stages": 3, "tile_k": 64, "tile_m": 256, "tile_n": 128}
#include "cutlass/cutlass.h"
#include "cutlass/gemm/collective/collective_builder.hpp"
#include "cutlass/gemm/device/gemm_universal_adapter.h"
#include "cutlass/gemm/kernel/gemm_universal.hpp"
#include "cutlass/epilogue/collective/collective_builder.hpp"

using ElemA = cutlass::bfloat16_t;
using ElemB = cutlass::bfloat16_t;
using ElemCD = cutlass::bfloat16_t;
using Acc  = float;
using TileShape    = cute::Shape<cute::_256, cute::_128, cute::_64>;
using ClusterShape = cute::Shape<cute::_2, cute::_1, cute::_1>;

using CollectiveEpilogue = typename cutlass::epilogue::collective::CollectiveBuilder<
    cutlass::arch::Sm90, cutlass::arch::OpClassTensorOp,
    TileShape, ClusterShape,
    cutlass::epilogue::collective::EpilogueTileAuto,
    Acc, Acc,
    ElemCD, cutlass::layout::RowMajor, 128 / cutlass::sizeof_bits<ElemCD>::value,
    ElemCD, cutlass::layout::RowMajor, 128 / cutlass::sizeof_bits<ElemCD>::value,
    cutlass::epilogue::collective::EpilogueScheduleAuto
  >::CollectiveOp;

using CollectiveMainloop = typename cutlass::gemm::collective::CollectiveBuilder<
    cutlass::arch::Sm90, cutlass::arch::OpClassTensorOp,
    ElemA, cutlass::layout::RowMajor, 128 / cutlass::sizeof_bits<ElemA>::value,
    ElemB, cutlass::layout::ColumnMajor, 128 / cutlass::sizeof_bits<ElemB>::value,
    Acc,
    TileShape, ClusterShape,
    cutlass::gemm::collective::StageCount<3>,
    cutlass::gemm::collective::KernelScheduleAuto
  >::CollectiveOp;

using GemmKernel = cutlass::gemm::kernel::GemmUniversal<
    cute::Shape<int,int,int,int>,
    CollectiveMainloop,
    CollectiveEpilogue
>;
using Gemm = cutlass::gemm::device::GemmUniversalAdapter<GemmKernel>;

// Force the device kernel symbol into the cubin without needing a host main.
auto* _anchor = &cutlass::device_kernel<GemmKernel>;


// ===== COMPILED SASS (sm_90a) =====

	.target	sm_90a

	.elftype	@"ET_EXEC"


//--------------------- .note.nv.tkinfo           --------------------------
	.section	.note.nv.tkinfo,"",@"SHT_NOTE"
	.sectionflags	@"SHF_NOTE_NV_TKINFO"
	.tkinfo
        /*0018*/ 	.word	0x00000002
        /*0030*/ 	.string	""
        /*0030*/ 	.string	"ptxas"
        /*0030*/ 	.string	"Cuda compilation tools, release 13.0, V13.0.88"
        /*0030*/ 	.string	"Build cuda_13.0.r13.0/compiler.36424714_0"
        /*0030*/ 	.string	"-arch sm_90a -m 64 "



//--------------------- .note.nv.cuinfo           --------------------------
	.section	.note.nv.cuinfo,"",@"SHT_NOTE"
	.sectionflags	@"SHF_NOTE_NV_CUINFO"
        /*0018*/ 	.short	0x0002
        /*001a*/ 	.short	0x005a
        /*001c*/ 	.short	0x0082
	.zero		2


//--------------------- .nv.info                  --------------------------
	.section	.nv.info,"",@"SHT_CUDA_INFO"
	.align	4


	//----- nvinfo : EIATTR_REGCOUNT
	.align		4
        /*0000*/ 	.byte	0x04, 0x2f
        /*0002*/ 	.short	(.L_15 - .L_14)
	.align		4
.L_14:
        /*0004*/ 	.word	index@(_ZN7cutlass13device_kernelINS_4gemm6kernel13GemmUniversalIN4cute5tupleIJiiiiEEENS1_10collective13CollectiveMmaINS1_34MainloopSm90TmaGmmaWarpSpecializedILi3ENS5_IJNS4_1CILi2EEENSA_ILi1EEESC_EEENS1_35KernelTmaWarpSpecializedCooperativeEEENS5_IJNSA_ILi256EEENSA_ILi128EEENSA_ILi64EEEEEENS_10bfloat16_tENS5_IJlSC_lEEESK_SL_NS4_8TiledMMAINS4_8MMA_AtomIJNS4_4SM904GMMA28MMA_64x128x16_F32BF16BF16_SSILNSP_5MajorE0ELSR_0ELNSP_7ScaleInE1ELSS_1EEEEEENS4_6LayoutISD_NS5_IJSC_NSA_ILi0EEESW_EEEEENS5_IJNS4_10UnderscoreESZ_SZ_EEEEENS4_13SM90_TMA_LOADENS4_14ComposedLayoutINS4_7SwizzleILi3ELi4ELi3EEENS4_18smem_ptr_flag_bitsILi16EEENSV_INS5_IJNSA_ILi8EEESI_EEENS5_IJSI_SC_EEEEEEEvNS4_8identityENS4_23SM90_TMA_LOAD_MULTICASTES1C_vS1D_EENS_8epilogue10collective6detail29Sm90TmaWarpSpecializedAdapterINS1H_15DefaultEpilogueISK_SL_SL_NS1G_6thread17LinearCombinationISK_Li1EffLNS1L_9ScaleType4KindE0ELNS_15FloatRoundStyleE2ESK_EENS1_15EpilogueDefaultEEEEEvvEEEEvNT_6ParamsE)
        /*0008*/ 	.word	0x000000a8


	//----- nvinfo : EIATTR_FRAME_SIZE
	.align		4
.L_15:
        /*000c*/ 	.byte	0x04, 0x11
        /*000e*/ 	.short	(.L_17 - .L_16)
	.align		4
.L_16:
        /*0010*/ 	.word	index@(_ZN7cutlass13device_kernelINS_4gemm6kernel13GemmUniversalIN4cute5tupleIJiiiiEEENS1_10collective13CollectiveMmaINS1_34MainloopSm90TmaGmmaWarpSpecializedILi3ENS5_IJNS4_1CILi2EEENSA_ILi1EEESC_EEENS1_35KernelTmaWarpSpecializedCooperativeEEENS5_IJNSA_ILi256EEENSA_ILi128EEENSA_ILi64EEEEEENS_10bfloat16_tENS5_IJlSC_lEEESK_SL_NS4_8TiledMMAINS4_8MMA_AtomIJNS4_4SM904GMMA28MMA_64x128x16_F32BF16BF16_SSILNSP_5MajorE0ELSR_0ELNSP_7ScaleInE1ELSS_1EEEEEENS4_6LayoutISD_NS5_IJSC_NSA_ILi0EEESW_EEEEENS5_IJNS4_10UnderscoreESZ_SZ_EEEEENS4_13SM90_TMA_LOADENS4_14ComposedLayoutINS4_7SwizzleILi3ELi4ELi3EEENS4_18smem_ptr_flag_bitsILi16EEENSV_INS5_IJNSA_ILi8EEESI_EEENS5_IJSI_SC_EEEEEEEvNS4_8identityENS4_23SM90_TMA_LOAD_MULTICASTES1C_vS1D_EENS_8epilogue10collective6detail29Sm90TmaWarpSpecializedAdapterINS1H_15DefaultEpilogueISK_SL_SL_NS1G_6thread17LinearCombinationISK_Li1EffLNS1L_9ScaleType4KindE0ELNS_15FloatRoundStyleE2ESK_EENS1_15EpilogueDefaultEEEEEvvEEEEvNT_6ParamsE)
        /*0014*/ 	.word	0x00000000


	//----- nvinfo : EIATTR_MIN_STACK_SIZE
	.align		4
.L_17:
        /*0018*/ 	.byte	0x04, 0x12
        /*001a*/ 	.short	(.L_19 - .L_18)
	.align		4
.L_18:
        /*001c*/ 	.word	index@(_ZN7cutlass13device_kernelINS_4gemm6kernel13GemmUniversalIN4cute5tupleIJiiiiEEENS1_10collective13CollectiveMmaINS1_34MainloopSm90TmaGmmaWarpSpecializedILi3ENS5_IJNS4_1CILi2EEENSA_ILi1EEESC_EEENS1_35KernelTmaWarpSpecializedCooperativeEEENS5_IJNSA_ILi256EEENSA_ILi128EEENSA_ILi64EEEEEENS_10bfloat16_tENS5_IJlSC_lEEESK_SL_NS4_8TiledMMAINS4_8MMA_AtomIJNS4_4SM904GMMA28MMA_64x128x16_F32BF16BF16_SSILNSP_5MajorE0ELSR_0ELNSP_7ScaleInE1ELSS_1EEEEEENS4_6LayoutISD_NS5_IJSC_NSA_ILi0EEESW_EEEEENS5_IJNS4_10UnderscoreESZ_SZ_EEEEENS4_13SM90_TMA_LOADENS4_14ComposedLayoutINS4_7SwizzleILi3ELi4ELi3EEENS4_18smem_ptr_flag_bitsILi16EEENSV_INS5_IJNSA_ILi8EEESI_EEENS5_IJSI_SC_EEEEEEEvNS4_8identityENS4_23SM90_TMA_LOAD_MULTICASTES1C_vS1D_EENS_8epilogue10collective6detail29Sm90TmaWarpSpecializedAdapterINS1H_15DefaultEpilogueISK_SL_SL_NS1G_6thread17LinearCombinationISK_Li1EffLNS1L_9ScaleType4KindE0ELNS_15FloatRoundStyleE2ESK_EENS1_15EpilogueDefaultEEEEEvvEEEEvNT_6ParamsE)
        /*0020*/ 	.word	0x00000000
.L_19:


//--------------------- .nv.compat                --------------------------
	.section	.nv.compat,"",@"SHT_CUDA_COMPAT_INFO"
	.align	4
        /*0000*/ 	.byte	0x02, 0x09, 0x01, 0x00, 0x02, 0x02, 0x04, 0x00, 0x02, 0x05, 0x05, 0x00, 0x03, 0x07, 0x01, 0x01
        /*0010*/ 	.byte	0x02, 0x03, 0x01, 0x00, 0x02, 0x06, 0x01, 0x00, 0x04, 0x0b, 0x08, 0x00, 0x00, 0x00, 0x00, 0x00
        /*0020*/ 	.byte	0x00, 0x00, 0x00, 0x00


//--------------------- .nv.info._ZN7cutlass13device_kernelINS_4gemm6kernel13GemmUniversalIN4cute5tupleIJiiiiEEENS1_10collective13CollectiveMmaINS1_34MainloopSm90TmaGmmaWarpSpecializedILi3ENS5_IJNS4_1CILi2EEENSA_ILi1EEESC_EEENS1_35KernelTmaWarpSpecializedCooperativeEEENS5_IJNSA_ILi256EEENSA_ILi128EEENSA_ILi64EEEEEENS_10bfloat16_tENS5_IJlSC_lEEESK_SL_NS4_8TiledMMAINS4_8MMA_AtomIJNS4_4SM904GMMA28MMA_64x128x16_F32BF16BF16_SSILNSP_5MajorE0ELSR_0ELNSP_7ScaleInE1ELSS_1EEEEEENS4_6LayoutISD_NS5_IJSC_NSA_ILi0EEESW_EEEEENS5_IJNS4_10UnderscoreESZ_SZ_EEEEENS4_13SM90_TMA_LOADENS4_14ComposedLayoutINS4_7SwizzleILi3ELi4ELi3EEENS4_18smem_ptr_flag_bitsILi16EEENSV_INS5_IJNSA_ILi8EEESI_EEENS5_IJSI_SC_EEEEEEEvNS4_8identityENS4_23SM90_TMA_LOAD_MULTICASTES1C_vS1D_EENS_8epilogue10collective6detail29Sm90TmaWarpSpecializedAdapterINS1H_15DefaultEpilogueISK_SL_SL_NS1G_6thread17LinearCombinationISK_Li1EffLNS1L_9ScaleType4KindE0ELNS_15FloatRoundStyleE2ESK_EENS1_15EpilogueDefaultEEEEEvvEEEEvNT_6ParamsE --------------------------
	.section	.nv.info._ZN7cutlass13device_kernelINS_4gemm6kernel13GemmUniversalIN4cute5tupleIJiiiiEEENS1_10collective13CollectiveMmaINS1_34MainloopSm90TmaGmmaWarpSpecializedILi3ENS5_IJNS4_1CILi2EEENSA_ILi1EEESC_EEENS1_35KernelTmaWarpSpecializedCooperativeEEENS5_IJNSA_ILi256EEENSA_ILi128EEENSA_ILi64EEEEEENS_10bfloat16_tENS5_IJlSC_lEEESK_SL_NS4_8TiledMMAINS4_8MMA_AtomIJNS4_4SM904GMMA28MMA_64x128x16_F32BF16BF16_SSILNSP_5MajorE0ELSR_0ELNSP_7ScaleInE1ELSS_1EEEEEENS4_6LayoutISD_NS5_IJSC_NSA_ILi0EEESW_EEEEENS5_IJNS4_10UnderscoreESZ_SZ_EEEEENS4_13SM90_TMA_LOADENS4_14ComposedLayoutINS4_7SwizzleILi3ELi4ELi3EEENS4_18smem_ptr_flag_bitsILi16EEENSV_INS5_IJNSA_ILi8EEESI_EEENS5_IJSI_SC_EEEEEEEvNS4_8identityENS4_23SM90_TMA_LOAD_MULTICASTES1C_vS1D_EENS_8epilogue10collective6detail29Sm90TmaWarpSpecializedAdapterINS1H_15DefaultEpilogueISK_SL_SL_NS1G_6thread17LinearCombinationISK_Li1EffLNS1L_9ScaleType4KindE0ELNS_15FloatRoundStyleE2ESK_EENS1_15EpilogueDefaultEEEEEvvEEEEvNT_6ParamsE,"",@"SHT_CUDA_INFO"
	.sectionflags	@""
	.align	4


	//----- nvinfo : EIATTR_CUDA_API_VERSION
	.align		4
        /*0000*/ 	.byte	0x04, 0x37
        /*0002*/ 	.short	(.L_21 - .L_20)
.L_20:
        /*0004*/ 	.word	0x00000082


	//----- nvinfo : EIATTR_KPARAM_INFO
	.align		4
.L_21:
        /*0008*/ 	.byte	0x04, 0x17
        /*000a*/ 	.short	(.L_23 - .L_22)
.L_22:
        /*000c*/ 	.word	0x00000000
        /*0010*/ 	.short	0x0000
        /*0012*/ 	.short	0x0070
        /*0014*/ 	.byte	0x00, 0xf0, 0x01, 0x10


	//----- nvinfo : EIATTR_SPARSE_MMA_MASK
	.align		4
.L_23:
        /*0018*/ 	.byte	0x03, 0x50
        /*001a*/ 	.short	0x0000


	//----- nvinfo : EIATTR_MAXREG_COUNT
	.align		4
        /*001c*/ 	.byte	0x03, 0x1b
        /*001e*/ 	.short	0x00a8


	//----- nvinfo : EIATTR_NUM_BARRIERS
	.align		4
        /*0020*/ 	.byte	0x02, 0x4c
        /*0022*/ 	.byte	0x01
	.zero		1


	//----- nvinfo : EIATTR_EXTERNS
	.align		4
        /*0024*/ 	.byte	0x04, 0x0f
        /*0026*/ 	.short	(.L_25 - .L_24)


	//   ....[0]....
	.align		4
.L_24:
        /*0028*/ 	.word	index@(__assertfail)


	//----- nvinfo : EIATTR_MERCURY_ISA_VERSION
	.align		4
.L_25:
        /*002c*/ 	.byte	0x03, 0x5f
        /*002e*/ 	.short	0x0101


	//----- nvinfo : EIATTR_INT_WARP_WIDE_INSTR_OFFSETS
	.align		4
        /*0030*/ 	.byte	0x04, 0x31
        /*0032*/ 	.short	(.L_27 - .L_26)


	//   ....[0]....
.L_26:
        /*0034*/ 	.word	0x00000460


	//   ....[1]....
        /*0038*/ 	.word	0x00000490


	//   ....[2]....
        /*003c*/ 	.word	0x00000650


	//----- nvinfo : EIATTR_COOP_GROUP_MASK_REGIDS
	.align		4
.L_27:
        /*0040*/ 	.byte	0x04, 0x29
        /*0042*/ 	.short	(.L_29 - .L_28)


	//   ....[0]....
.L_28:
        /*0044*/ 	.word	0xffffffff


	//   ....[1]....
        /*0048*/ 	.word	0xffffffff


	//   ....[2]....
        /*004c*/ 	.word	0xffffffff


	//   ....[3]....
        /*0050*/ 	.word	0xffffffff


	//   ....[4]....
        /*0054*/ 	.word	0xffffffff


	//   ....[5]....
        /*0058*/ 	.word	0xffffffff


	//----- nvinfo : EIATTR_COOP_GROUP_INSTR_OFFSETS
	.align		4
.L_29:
        /*005c*/ 	.byte	0x04, 0x28
        /*005e*/ 	.short	(.L_31 - .L_30)


	//   ....[0]....
.L_30:
        /*0060*/ 	.word	0x00000060


	//   ....[1]....
        /*0064*/ 	.word	0x00000070


	//   ....[2]....
        /*0068*/ 	.word	0x00000130


	//   ....[3]....
        /*006c*/ 	.word	0x000002b0


	//   ....[4]....
        /*0070*/ 	.word	0x000007d0


	//   ....[5]....
        /*0074*/ 	.word	0x00001220


	//----- nvinfo : EIATTR_REG_RECONFIG
	.align		4
.L_31:
        /*0078*/ 	.byte	0x01, 0x54
	.zero		2


	//----- nvinfo : EIATTR_SYSCALL_OFFSETS
	.align		4
        /*007c*/ 	.byte	0x04, 0x46
        /*007e*/ 	.short	(.L_33 - .L_32)


	//   ....[0]....
.L_32:
        /*0080*/ 	.word	0x000013e0


	//----- nvinfo : EIATTR_MBARRIER_INSTR_OFFSETS
	.align		4
.L_33:
        /*0084*/ 	.byte	0x04, 0x39
        /*0086*/ 	.short	(.L_35 - .L_34)


	//   ....[0]....
.L_34:
        /*0088*/ 	.word	0x00000230
        /*008c*/ 	.word	0x000000ff
        /*0090*/ 	.word	0x00000000
        /*0094*/ 	.short	0x0100
        /*0096*/ 	.byte	0x08
	.zero		1


	//   ....[1]....
        /*0098*/ 	.word	0x00000240
        /*009c*/ 	.word	0x000000ff
        /*00a0*/ 	.word	0x00000018
        /*00a4*/ 	.short	0x0100
        /*00a6*/ 	.byte	0x08
	.zero		1


	//   ....[2]....
        /*00a8*/ 	.word	0x00000250
        /*00ac*/ 	.word	0x000000ff
        /*00b0*/ 	.word	0x00000008
        /*00b4*/ 	.short	0x0100
        /*00b6*/ 	.byte	0x08
	.zero		1


	//   ....[3]....
        /*00b8*/ 	.word	0x00000260
        /*00bc*/ 	.word	0x000000ff
        /*00c0*/ 	.word	0x00000020
        /*00c4*/ 	.short	0x0100
        /*00c6*/ 	.byte	0x08
	.zero		1


	//   ....[4]....
        /*00c8*/ 	.word	0x00000270
        /*00cc*/ 	.word	0x000000ff
        /*00d0*/ 	.word	0x00000010
        /*00d4*/ 	.short	0x0100
        /*00d6*/ 	.byte	0x08
	.zero		1


	//   ....[5]....
        /*00d8*/ 	.word	0x00000280
        /*00dc*/ 	.word	0x000000ff
        /*00e0*/ 	.word	0x00000028
        /*00e4*/ 	.short	0x0100
        /*00e6*/ 	.byte	0x08
	.zero		1


	//   ....[6]....
        /*00e8*/ 	.word	0x000006d0
        /*00ec*/ 	.word	0x000000ff
        /*00f0*/ 	.word	0x00000040
        /*00f4*/ 	.short	0x0100
        /*00f6*/ 	.byte	0x06
	.zero		1


	//   ....[7]....
        /*00f8*/ 	.word	0x00000760
        /*00fc*/ 	.word	0x000000ff
        /*0100*/ 	.word	0x00000048
        /*0104*/ 	.short	0x0100
        /*0106*/ 	.byte	0x06
	.zero		1


	//   ....[8]....
        /*0108*/ 	.word	0x000014a0
        /*010c*/ 	.word	0x00000003
        /*0110*/ 	.word	0x00000000
        /*0114*/ 	.short	0x010a
        /*0116*/ 	.byte	0x3f
	.zero		1


	//   ....[9]....
        /*0118*/ 	.word	0x000014e0
        /*011c*/ 	.word	0x00000003
        /*0120*/ 	.word	0x00000000
        /*0124*/ 	.short	0x010a
        /*0126*/ 	.byte	0x3f
	.zero		1


	//   ....[10]....
        /*0128*/ 	.word	0x000019f0
        /*012c*/ 	.word	0x00000005
        /*0130*/ 	.word	0x00000000
        /*0134*/ 	.short	0x010a
        /*0136*/ 	.byte	0x3f
	.zero		1


	//   ....[11]....
        /*0138*/ 	.word	0x00001a30
        /*013c*/ 	.word	0x00000005
        /*0140*/ 	.word	0x00000000
        /*0144*/ 	.short	0x010a
        /*0146*/ 	.byte	0x3f
	.zero		1


	//   ....[12]....
        /*0148*/ 	.word	0x00001dd0
        /*014c*/ 	.word	0x00000005
        /*0150*/ 	.word	0x00000000
        /*0154*/ 	.short	0x0101
        /*0156*/ 	.byte	0x3f
	.zero		1


	//   ....[13]....
        /*0158*/ 	.word	0x00001ff0
        /*015c*/ 	.word	0x00000003
        /*0160*/ 	.word	0x00000000
        /*0164*/ 	.short	0x0101
        /*0166*/ 	.byte	0x3f
	.zero		1


	//   ....[14]....
        /*0168*/ 	.word	0x0000b810
        /*016c*/ 	.word	0x00000017
        /*0170*/ 	.word	0x00000018
        /*0174*/ 	.short	0x010a
        /*0176*/ 	.byte	0x3f
	.zero		1


	//   ....[15]....
        /*0178*/ 	.word	0x0000bb80
        /*017c*/ 	.word	0x00000003
        /*0180*/ 	.word	0x00000048
        /*0184*/ 	.short	0x0101
        /*0186*/ 	.byte	0x3f
	.zero		1


	//   ....[16]....
        /*0188*/ 	.word	0x0000c2e0
        /*018c*/ 	.word	0x00000007
        /*0190*/ 	.word	0x00000000
        /*0194*/ 	.short	0x010a
        /*0196*/ 	.byte	0x3f
	.zero		1


	//   ....[17]....
        /*0198*/ 	.word	0x0000c360
        /*019c*/ 	.word	0x00000006
        /*01a0*/ 	.word	0x00000000
        /*01a4*/ 	.short	0x010a
        /*01a6*/ 	.byte	0x3f
	.zero		1


	//   ....[18]....
        /*01a8*/ 	.word	0x0000c3f0
        /*01ac*/ 	.word	0x00000003
        /*01b0*/ 	.word	0x00000000
        /*01b4*/ 	.short	0x010a
        /*01b6*/ 	.byte	0x3f
	.zero		1


	//   ....[19]....
        /*01b8*/ 	.word	0x0000c450
        /*01bc*/ 	.word	0x00000003
        /*01c0*/ 	.word	0x00000000
        /*01c4*/ 	.short	0x010a
        /*01c6*/ 	.byte	0x3f
	.zero		1


	//   ....[20]....
        /*01c8*/ 	.word	0x0000c4a0
        /*01cc*/ 	.word	0x00000005
        /*01d0*/ 	.word	0x00000000
        /*01d4*/ 	.short	0x010a
        /*01d6*/ 	.byte	0x3f
	.zero		1


	//   ....[21]....
        /*01d8*/ 	.word	0x0000c570
        /*01dc*/ 	.word	0x00000017
        /*01e0*/ 	.word	0x00000018
        /*01e4*/ 	.short	0x010a
        /*01e6*/ 	.byte	0x3f
	.zero		1


	//   ....[22]....
        /*01e8*/ 	.word	0x0000c640
        /*01ec*/ 	.word	0x00000007
        /*01f0*/ 	.word	0x00000000
        /*01f4*/ 	.short	0x010a
        /*01f6*/ 	.byte	0x3f
	.zero		1


	//   ....[23]....
        /*01f8*/ 	.word	0x0000c690
        /*01fc*/ 	.word	0x00000006
        /*0200*/ 	.word	0x00000000
        /*0204*/ 	.short	0x010a
        /*0206*/ 	.byte	0x3f
	.zero		1


	//----- nvinfo : EIATTR_NUM_MBARRIERS
	.align		4
.L_35:
        /*0208*/ 	.byte	0x03, 0x38
        /*020a*/ 	.short	0x0008


	//----- nvinfo : EIATTR_EXIT_INSTR_OFFSETS
	.align		4
        /*020c*/ 	.byte	0x04, 0x1c
        /*020e*/ 	.short	(.L_37 - .L_36)


	//   ....[0]....
.L_36:
        /*0210*/ 	.word	0x00000930


	//   ....[1]....
        /*0214*/ 	.word	0x00001150


	//   ....[2]....
        /*0218*/ 	.word	0x0000af20


	//   ....[3]....
        /*021c*/ 	.word	0x0000b480


	//   ....[4]....
        /*0220*/ 	.word	0x0000c440


	//----- nvinfo : EIATTR_MAX_THREADS
	.align		4
.L_37:
        /*0224*/ 	.byte	0x04, 0x05
        /*0226*/ 	.short	(.L_39 - .L_38)
.L_38:
        /*0228*/ 	.word	0x00000180
        /*022c*/ 	.word	0x00000001
        /*0230*/ 	.word	0x00000001


	//----- nvinfo : EIATTR_CRS_STACK_SIZE
	.align		4
.L_39:
        /*0234*/ 	.byte	0x04, 0x1e
        /*0236*/ 	.short	(.L_41 - .L_40)
.L_40:
        /*0238*/ 	.word	0x00000000


	//----- nvinfo : EIATTR_CBANK_PARAM_SIZE
	.align		4
.L_41:
        /*023c*/ 	.byte	0x03, 0x19
        /*023e*/ 	.short	0x0470


	//----- nvinfo : EIATTR_PARAM_CBANK
	.align		4
        /*0240*/ 	.byte	0x04, 0x0a
        /*0242*/ 	.short	(.L_43 - .L_42)
	.align		4
.L_42:
        /*0244*/ 	.word	index@(.nv.constant0._ZN7cutlass13device_kernelINS_4gemm6kernel13GemmUniversalIN4cute5tupleIJiiiiEEENS1_10collective13CollectiveMmaINS1_34MainloopSm90TmaGmmaWarpSpecializedILi3ENS5_IJNS4_1CILi2EEENSA_ILi1EEESC_EEENS1_35KernelTmaWarpSpecializedCooperativeEEENS5_IJNSA_ILi256EEENSA_ILi128EEENSA_ILi64EEEEEENS_10bfloat16_tENS5_IJlSC_lEEESK_SL_NS4_8TiledMMAINS4_8MMA_AtomIJNS4_4SM904GMMA28MMA_64x128x16_F32BF16BF16_SSILNSP_5MajorE0ELSR_0ELNSP_7ScaleInE1ELSS_1EEEEEENS4_6LayoutISD_NS5_IJSC_NSA_ILi0EEESW_EEEEENS5_IJNS4_10UnderscoreESZ_SZ_EEEEENS4_13SM90_TMA_LOADENS4_14ComposedLayoutINS4_7SwizzleILi3ELi4ELi3EEENS4_18smem_ptr_flag_bitsILi16EEENSV_INS5_IJNSA_ILi8EEESI_EEENS5_IJSI_SC_EEEEEEEvNS4_8identityENS4_23SM90_TMA_LOAD_MULTICASTES1C_vS1D_EENS_8epilogue10collective6detail29Sm90TmaWarpSpecializedAdapterINS1H_15DefaultEpilogueISK_SL_SL_NS1G_6thread17LinearCombinationISK_Li1EffLNS1L_9ScaleType4KindE0ELNS_15FloatRoundStyleE2ESK_EENS1_15EpilogueDefaultEEEEEvvEEEEvNT_6ParamsE)
        /*0248*/ 	.short	0x0210
        /*024a*/ 	.short	0x0470


	//----- nvinfo : EIATTR_SW_WAR
	.align		4
.L_43:
        /*024c*/ 	.byte	0x04, 0x36
        /*024e*/ 	.short	(.L_45 - .L_44)
.L_44:
        /*0250*/ 	.word	0x00000008
.L_45:


//--------------------- .nv.callgraph             --------------------------
	.section	.nv.callgraph,"",@"SHT_CUDA_CALLGRAPH"
	.align	4
	.sectionentsize	8
	.align		4
        /*0000*/ 	.word	0x00000000
	.align		4
        /*0004*/ 	.word	0xffffffff
	.align		4
        /*0008*/ 	.word	index@(_ZN7cutlass13device_kernelINS_4gemm6kernel13GemmUniversalIN4cute5tupleIJiiiiEEENS1_10collective13CollectiveMmaINS1_34MainloopSm90TmaGmmaWarpSpecializedILi3ENS5_IJNS4_1CILi2EEENSA_ILi1EEESC_EEENS1_35KernelTmaWarpSpecializedCooperativeEEENS5_IJNSA_ILi256EEENSA_ILi128EEENSA_ILi64EEEEEENS_10bfloat16_tENS5_IJlSC_lEEESK_SL_NS4_8TiledMMAINS4_8MMA_AtomIJNS4_4SM904GMMA28MMA_64x128x16_F32BF16BF16_SSILNSP_5MajorE0ELSR_0ELNSP_7ScaleInE1ELSS_1EEEEEENS4_6LayoutISD_NS5_IJSC_NSA_ILi0EEESW_EEEEENS5_IJNS4_10UnderscoreESZ_SZ_EEEEENS4_13SM90_TMA_LOADENS4_14ComposedLayoutINS4_7SwizzleILi3ELi4ELi3EEENS4_18smem_ptr_flag_bitsILi16EEENSV_INS5_IJNSA_ILi8EEESI_EEENS5_IJSI_SC_EEEEEEEvNS4_8identityENS4_23SM90_TMA_LOAD_MULTICASTES1C_vS1D_EENS_8epilogue10collective6detail29Sm90TmaWarpSpecializedAdapterINS1H_15DefaultEpilogueISK_SL_SL_NS1G_6thread17LinearCombinationISK_Li1EffLNS1L_9ScaleType4KindE0ELNS_15FloatRoundStyleE2ESK_EENS1_15EpilogueDefaultEEEEEvvEEEEvNT_6ParamsE)
	.align		4
        /*000c*/ 	.word	index@(__assertfail)
	.align		4
        /*0010*/ 	.word	0x00000000
	.align		4
        /*0014*/ 	.word	0xfffffffe
	.align		4
        /*0018*/ 	.word	0x00000000
	.align		4
        /*001c*/ 	.word	0xfffffffd
	.align		4
        /*0020*/ 	.word	0x00000000
	.align		4
        /*0024*/ 	.word	0xfffffffc


//--------------------- .nv.constant4             --------------------------
	.section	.nv.constant4,"a",@progbits
	.align	8
	.align		8
.nv.constant4:
        /*0000*/ 	.dword	__assertfail
	.align		8
        /*0008*/ 	.dword	__unnamed_1
	.align		8
        /*0010*/ 	.dword	_ZN39_INTERNAL_a31f2f2c_4_k_cu_36d8d433_36734cuda3std3__45__cpo5beginE
	.align		8
        /*0018*/ 	.dword	_ZN39_INTERNAL_a31f2f2c_4_k_cu_36d8d433_36734cuda3std3__45__cpo3endE
	.align		8
        /*0020*/ 	.dword	_ZN39_INTERNAL_a31f2f2c_4_k_cu_36d8d433_36734cuda3std3__45__cpo6cbeginE
	.align		8
        /*0028*/ 	.dword	_ZN39_INTERNAL_a31f2f2c_4_k_cu_36d8d433_36734cuda3std3__45__cpo4cendE
	.align		8
        /*0030*/ 	.dword	_ZN39_INTERNAL_a31f2f2c_4_k_cu_36d8d433_36734cuda3std3__441_GLOBAL__N__a31f2f2c_4_k_cu_36d8d433_36736ignoreE
	.align		8
        /*0038*/ 	.dword	_ZN39_INTERNAL_a31f2f2c_4_k_cu_36d8d433_36734cuda3std3__419piecewise_constructE
	.align		8
        /*0040*/ 	.dword	_ZN39_INTERNAL_a31f2f2c_4_k_cu_36d8d433_36734cuda3std3__48in_placeE
	.align		8
        /*0048*/ 	.dword	_ZN39_INTERNAL_a31f2f2c_4_k_cu_36d8d433_36734cuda3std6ranges3__45__cpo4swapE
	.align		8
        /*0050*/ 	.dword	_ZN39_INTERNAL_a31f2f2c_4_k_cu_36d8d433_36734cuda3std6ranges3__45__cpo9iter_moveE
	.align		8
        /*0058*/ 	.dword	_ZN39_INTERNAL_a31f2f2c_4_k_cu_36d8d433_36734cute7productE
	.align		8
        /*0060*/ 	.dword	_ZN39_INTERNAL_a31f2f2c_4_k_cu_36d8d433_36734cute1_E
	.align		8
        /*0068*/ 	.dword	$str$22
	.align		8
        /*0070*/ 	.dword	$str$23


//--------------------- .text._ZN7cutlass13device_kernelINS_4gemm6kernel13GemmUniversalIN4cute5tupleIJiiiiEEENS1_10collective13CollectiveMmaINS1_34MainloopSm90TmaGmmaWarpSpecializedILi3ENS5_IJNS4_1CILi2EEENSA_ILi1EEESC_EEENS1_35KernelTmaWarpSpecializedCooperativeEEENS5_IJNSA_ILi256EEENSA_ILi128EEENSA_ILi64EEEEEENS_10bfloat16_tENS5_IJlSC_lEEESK_SL_NS4_8TiledMMAINS4_8MMA_AtomIJNS4_4SM904GMMA28MMA_64x128x16_F32BF16BF16_SSILNSP_5MajorE0ELSR_0ELNSP_7ScaleInE1ELSS_1EEEEEENS4_6LayoutISD_NS5_IJSC_NSA_ILi0EEESW_EEEEENS5_IJNS4_10UnderscoreESZ_SZ_EEEEENS4_13SM90_TMA_LOADENS4_14ComposedLayoutINS4_7SwizzleILi3ELi4ELi3EEENS4_18smem_ptr_flag_bitsILi16EEENSV_INS5_IJNSA_ILi8EEESI_EEENS5_IJSI_SC_EEEEEEEvNS4_8identityENS4_23SM90_TMA_LOAD_MULTICASTES1C_vS1D_EENS_8epilogue10collective6detail29Sm90TmaWarpSpecializedAdapterINS1H_15DefaultEpilogueISK_SL_SL_NS1G_6thread17LinearCombinationISK_Li1EffLNS1L_9ScaleType4KindE0ELNS_15FloatRoundStyleE2ESK_EENS1_15EpilogueDefaultEEEEEvvEEEEvNT_6ParamsE --------------------------
	.section	.text._ZN7cutlass13device_kernelINS_4gemm6kernel13GemmUniversalIN4cute5tupleIJiiiiEEENS1_10collective13CollectiveMmaINS1_34MainloopSm90TmaGmmaWarpSpecializedILi3ENS5_IJNS4_1CILi2EEENSA_ILi1EEESC_EEENS1_35KernelTmaWarpSpecializedCooperativeEEENS5_IJNSA_ILi256EEENSA_ILi128EEENSA_ILi64EEEEEENS_10bfloat16_tENS5_IJlSC_lEEESK_SL_NS4_8TiledMMAINS4_8MMA_AtomIJNS4_4SM904GMMA28MMA_64x128x16_F32BF16BF16_SSILNSP_5MajorE0ELSR_0ELNSP_7ScaleInE1ELSS_1EEEEEENS4_6LayoutISD_NS5_IJSC_NSA_ILi0EEESW_EEEEENS5_IJNS4_10UnderscoreESZ_SZ_EEEEENS4_13SM90_TMA_LOADENS4_14ComposedLayoutINS4_7SwizzleILi3ELi4ELi3EEENS4_18smem_ptr_flag_bitsILi16EEENSV_INS5_IJNSA_ILi8EEESI_EEENS5_IJSI_SC_EEEEEEEvNS4_8identityENS4_23SM90_TMA_LOAD_MULTICASTES1C_vS1D_EENS_8epilogue10collective6detail29Sm90TmaWarpSpecializedAdapterINS1H_15DefaultEpilogueISK_SL_SL_NS1G_6thread17LinearCombinationISK_Li1EffLNS1L_9ScaleType4KindE0ELNS_15FloatRoundStyleE2ESK_EENS1_15EpilogueDefaultEEEEEvvEEEEvNT_6ParamsE,"ax",@progbits
	.align	128
.text._ZN7cutlass13device_kernelINS_4gemm6kernel13GemmUniversalIN4cute5tupleIJiiiiEEENS1_10collective13CollectiveMmaINS1_34MainloopSm90TmaGmmaWarpSpecializedILi3ENS5_IJNS4_1CILi2EEENSA_ILi1EEESC_EEENS1_35KernelTmaWarpSpecializedCooperativeEEENS5_IJNSA_ILi256EEENSA_ILi128EEENSA_ILi64EEEEEENS_10bfloat16_tENS5_IJlSC_lEEESK_SL_NS4_8TiledMMAINS4_8MMA_AtomIJNS4_4SM904GMMA28MMA_64x128x16_F32BF16BF16_SSILNSP_5MajorE0ELSR_0ELNSP_7ScaleInE1ELSS_1EEEEEENS4_6LayoutISD_NS5_IJSC_NSA_ILi0EEESW_EEEEENS5_IJNS4_10UnderscoreESZ_SZ_EEEEENS4_13SM90_TMA_LOADENS4_14ComposedLayoutINS4_7SwizzleILi3ELi4ELi3EEENS4_18smem_ptr_flag_bitsILi16EEENSV_INS5_IJNSA_ILi8EEESI_EEENS5_IJSI_SC_EEEEEEEvNS4_8identityENS4_23SM90_TMA_LOAD_MULTICASTES1C_vS1D_EENS_8epilogue10collective6detail29Sm90TmaWarpSpecializedAdapterINS1H_15DefaultEpilogueISK_SL_SL_NS1G_6thread17LinearCombinationISK_Li1EffLNS1L_9ScaleType4KindE0ELNS_15FloatRoundStyleE2ESK_EENS1_15EpilogueDefaultEEEEEvvEEEEvNT_6ParamsE:
        .type           _ZN7cutlass13device_kernelINS_4gemm6kernel13GemmUniversalIN4cute5tupleIJiiiiEEENS1_10collective13CollectiveMmaINS1_34MainloopSm90TmaGmmaWarpSpecializedILi3ENS5_IJNS4_1CILi2EEENSA_ILi1EEESC_EEENS1_35KernelTmaWarpSpecializedCooperativeEEENS5_IJNSA_ILi256EEENSA_ILi128EEENSA_ILi64EEEEEENS_10bfloat16_tENS5_IJlSC_lEEESK_SL_NS4_8TiledMMAINS4_8MMA_AtomIJNS4_4SM904GMMA28MMA_64x128x16_F32BF16BF16_SSILNSP_5MajorE0ELSR_0ELNSP_7ScaleInE1ELSS_1EEEEEENS4_6LayoutISD_NS5_IJSC_NSA_ILi0EEESW_EEEEENS5_IJNS4_10UnderscoreESZ_SZ_EEEEENS4_13SM90_TMA_LOADENS4_14ComposedLayoutINS4_7SwizzleILi3ELi4ELi3EEENS4_18smem_ptr_flag_bitsILi16EEENSV_INS5_IJNSA_ILi8EEESI_EEENS5_IJSI_SC_EEEEEEEvNS4_8identityENS4_23SM90_TMA_LOAD_MULTICASTES1C_vS1D_EENS_8epilogue10collective6detail29Sm90TmaWarpSpecializedAdapterINS1H_15DefaultEpilogueISK_SL_SL_NS1G_6thread17LinearCombinationISK_Li1EffLNS1L_9ScaleType4KindE0ELNS_15FloatRoundStyleE2ESK_EENS1_15EpilogueDefaultEEEEEvvEEEEvNT_6ParamsE,@function
        .size           _ZN7cutlass13device_kernelINS_4gemm6kernel13GemmUniversalIN4cute5tupleIJiiiiEEENS1_10collective13CollectiveMmaINS1_34MainloopSm90TmaGmmaWarpSpecializedILi3ENS5_IJNS4_1CILi2EEENSA_ILi1EEESC_EEENS1_35KernelTmaWarpSpecializedCooperativeEEENS5_IJNSA_ILi256EEENSA_ILi128EEENSA_ILi64EEEEEENS_10bfloat16_tENS5_IJlSC_lEEESK_SL_NS4_8TiledMMAINS4_8MMA_AtomIJNS4_4SM904GMMA28MMA_64x128x16_F32BF16BF16_SSILNSP_5MajorE0ELSR_0ELNSP_7ScaleInE1ELSS_1EEEEEENS4_6LayoutISD_NS5_IJSC_NSA_ILi0EEESW_EEEEENS5_IJNS4_10UnderscoreESZ_SZ_EEEEENS4_13SM90_TMA_LOADENS4_14ComposedLayoutINS4_7SwizzleILi3ELi4ELi3EEENS4_18smem_ptr_flag_bitsILi16EEENSV_INS5_IJNSA_ILi8EEESI_EEENS5_IJSI_SC_EEEEEEEvNS4_8identityENS4_23SM90_TMA_LOAD_MULTICASTES1C_vS1D_EENS_8epilogue10collective6detail29Sm90TmaWarpSpecializedAdapterINS1H_15DefaultEpilogueISK_SL_SL_NS1G_6thread17LinearCombinationISK_Li1EffLNS1L_9ScaleType4KindE0ELNS_15FloatRoundStyleE2ESK_EENS1_15EpilogueDefaultEEEEEvvEEEEvNT_6ParamsE,(.L_x_323 - _ZN7cutlass13device_kernelINS_4gemm6kernel13GemmUniversalIN4cute5tupleIJiiiiEEENS1_10collective13CollectiveMmaINS1_34MainloopSm90TmaGmmaWarpSpecializedILi3ENS5_IJNS4_1CILi2EEENSA_ILi1EEESC_EEENS1_35KernelTmaWarpSpecializedCooperativeEEENS5_IJNSA_ILi256EEENSA_ILi128EEENSA_ILi64EEEEEENS_10bfloat16_tENS5_IJlSC_lEEESK_SL_NS4_8TiledMMAINS4_8MMA_AtomIJNS4_4SM904GMMA28MMA_64x128x16_F32BF16BF16_SSILNSP_5MajorE0ELSR_0ELNSP_7ScaleInE1ELSS_1EEEEEENS4_6LayoutISD_NS5_IJSC_NSA_ILi0EEESW_EEEEENS5_IJNS4_10UnderscoreESZ_SZ_EEEEENS4_13SM90_TMA_LOADENS4_14ComposedLayoutINS4_7SwizzleILi3ELi4ELi3EEENS4_18smem_ptr_flag_bitsILi16EEENSV_INS5_IJNSA_ILi8EEESI_EEENS5_IJSI_SC_EEEEEEEvNS4_8identityENS4_23SM90_TMA_LOAD_MULTICASTES1C_vS1D_EENS_8epilogue10collective6detail29Sm90TmaWarpSpecializedAdapterINS1H_15DefaultEpilogueISK_SL_SL_NS1G_6thread17LinearCombinationISK_Li1EffLNS1L_9ScaleType4KindE0ELNS_15FloatRoundStyleE2ESK_EENS1_15EpilogueDefaultEEEEEvvEEEEvNT_6ParamsE)
        .other          _ZN7cutlass13device_kernelINS_4gemm6kernel13GemmUniversalIN4cute5tupleIJiiiiEEENS1_10collective13CollectiveMmaINS1_34MainloopSm90TmaGmmaWarpSpecializedILi3ENS5_IJNS4_1CILi2EEENSA_ILi1EEESC_EEENS1_35KernelTmaWarpSpecializedCooperativeEEENS5_IJNSA_ILi256EEENSA_ILi128EEENSA_ILi64EEEEEENS_10bfloat16_tENS5_IJlSC_lEEESK_SL_NS4_8TiledMMAINS4_8MMA_AtomIJNS4_4SM904GMMA28MMA_64x128x16_F32BF16BF16_SSILNSP_5MajorE0ELSR_0ELNSP_7ScaleInE1ELSS_1EEEEEENS4_6LayoutISD_NS5_IJSC_NSA_ILi0EEESW_EEEEENS5_IJNS4_10UnderscoreESZ_SZ_EEEEENS4_13SM90_TMA_LOADENS4_14ComposedLayoutINS4_7SwizzleILi3ELi4ELi3EEENS4_18smem_ptr_flag_bitsILi16EEENSV_INS5_IJNSA_ILi8EEESI_EEENS5_IJSI_SC_EEEEEEEvNS4_8identityENS4_23SM90_TMA_LOAD_MULTICASTES1C_vS1D_EENS_8epilogue10collective6detail29Sm90TmaWarpSpecializedAdapterINS1H_15DefaultEpilogueISK_SL_SL_NS1G_6thread17LinearCombinationISK_Li1EffLNS1L_9ScaleType4KindE0ELNS_15FloatRoundStyleE2ESK_EENS1_15EpilogueDefaultEEEEEvvEEEEvNT_6ParamsE,@"STO_CUDA_ENTRY STV_DEFAULT"
_ZN7cutlass13device_kernelINS_4gemm6kernel13GemmUniversalIN4cute5tupleIJiiiiEEENS1_10collective13CollectiveMmaINS1_34MainloopSm90TmaGmmaWarpSpecializedILi3ENS5_IJNS4_1CILi2EEENSA_ILi1EEESC_EEENS1_35KernelTmaWarpSpecializedCooperativeEEENS5_IJNSA_ILi256EEENSA_ILi128EEENSA_ILi64EEEEEENS_10bfloat16_tENS5_IJlSC_lEEESK_SL_NS4_8TiledMMAINS4_8MMA_AtomIJNS4_4SM904GMMA28MMA_64x128x16_F32BF16BF16_SSILNSP_5MajorE0ELSR_0ELNSP_7ScaleInE1ELSS_1EEEEEENS4_6LayoutISD_NS5_IJSC_NSA_ILi0EEESW_EEEEENS5_IJNS4_10UnderscoreESZ_SZ_EEEEENS4_13SM90_TMA_LOADENS4_14ComposedLayoutINS4_7SwizzleILi3ELi4ELi3EEENS4_18smem_ptr_flag_bitsILi16EEENSV_INS5_IJNSA_ILi8EEESI_EEENS5_IJSI_SC_EEEEEEEvNS4_8identityENS4_23SM90_TMA_LOAD_MULTICASTES1C_vS1D_EENS_8epilogue10collective6detail29Sm90TmaWarpSpecializedAdapterINS1H_15DefaultEpilogueISK_SL_SL_NS1G_6thread17LinearCombinationISK_Li1EffLNS1L_9ScaleType4KindE0ELNS_15FloatRoundStyleE2ESK_EENS1_15EpilogueDefaultEEEEEvvEEEEvNT_6ParamsE:
[----:B------:R-:W0:Y:S01]  /*0000*/  LDC R1, c[0x0][0x28] ;  /* 0x00000a00ff017b82 */ /* 0x000e220000000800 */
[----:B------:R-:W1:Y:S01]  /*0010*/  S2R R18, SR_TID.X ;  /* 0x0000000000127919 */ /* 0x000e620000002100 */
[----:B------:R-:W-:Y:S01]  /*0020*/  ELECT P0, URZ, PT ;  /* 0x00000000003f782f */ /* 0x000fe20003800000 */
[----:B------:R-:W-:Y:S01]  /*0030*/  BSSY B0, `(.L_x_0) ;  /* 0x000000f000007945 */ /* 0x000fe20003800000 */
[--C-:B-1----:R-:W-:Y:S02]  /*0040*/  SHF.R.U32.HI R0, RZ, 0x5, R18.reuse ;  /* 0x00000005ff007819 */ /* 0x102fe40000011612 */
[----:B------:R-:W-:-:S03]  /*0050*/  SHF.R.U32.HI R3, RZ, 0x7, R18 ;  /* 0x00000007ff037819 */ /* 0x000fc60000011612 */
[----:B------:R-:W1:Y:S04]  /*0060*/  SHFL.IDX PT, R2, R0, RZ, 0x1f ;  /* 0x00001fff00027589 */ /* 0x000e6800000e0000 */
[----:B------:R2:W3:Y:S01]  /*0070*/  SHFL.IDX PT, R5, R3, RZ, 0x1f ;  /* 0x00001fff03057589 */ /* 0x0004e200000e0000 */
[----:B-1----:R-:W-:-:S13]  /*0080*/  ISETP.NE.OR P0, PT, R2, RZ, !P0 ;  /* 0x000000ff0200720c */ /* 0x002fda0004705670 */
[----:B0-23--:R-:W-:Y:S05]  /*0090*/  @P0 BRA `(.L_x_1) ;  /* 0x0000000000200947 */ /* 0x00dfea0003800000 */
[----:B------:R-:W-:Y:S02]  /*00a0*/  ULDC.64 UR4, c[0x0][0x198] ;  /* 0x0000660000047ab9 */ /* 0x000fe40000000a00 */
[----:B------:R-:W-:Y:S02]  /*00b0*/  UIADD3 UR6, UP0, UR4, 0xf0, URZ ;  /* 0x000000f004067890 */ /* 0x000fe4000ff1e03f */
[----:B------:R-:W-:Y:S02]  /*00c0*/  UIADD3 UR4, UP1, UR4, 0x1f0, URZ ;  /* 0x000001f004047890 */ /* 0x000fe4000ff3e03f */
[----:B------:R-:W-:Y:S02]  /*00d0*/  UIADD3.X UR7, URZ, UR5, URZ, UP0, !UPT ;  /* 0x000000053f077290 */ /* 0x000fe400087fe43f */
[----:B------:R-:W-:-:S07]  /*00e0*/  UIADD3.X UR5, URZ, UR5, URZ, UP1, !UPT ;  /* 0x000000053f057290 */ /* 0x000fce0008ffe43f */
[----:B------:R0:W-:Y:S02]  /*00f0*/  UTMACCTL.PF [UR6] ;  /* 0x00000000060079b9 */ /* 0x0001e40008040000 */
[----:B------:R0:W-:Y:S02]  /*0100*/  UTMACCTL.PF [UR4] ;  /* 0x00000000040079b9 */ /* 0x0001e40008040000 */
[----:B0-----:R-:W-:Y:S01]  /*0110*/  NOP ;  /* 0x0000000000007918 */ /* 0x001fe20000000000 */
.L_x_1:
[----:B------:R-:W-:Y:S05]  /*0120*/  BSYNC B0 ;  /* 0x0000000000007941 */ /* 0x000fea0003800000 */
.L_x_0:
[----:B------:R-:W0:Y:S02]  /*0130*/  SHFL.IDX PT, R3, R0, RZ, 0x1f ;  /* 0x00001fff00037589 */ /* 0x000e2400000e0000 */
[----:B0-----:R-:W-:-:S13]  /*0140*/  ISETP.NE.AND P0, PT, R3, RZ, PT ;  /* 0x000000ff0300720c */ /* 0x001fda0003f05270 */
[----:B------:R-:W-:Y:S05]  /*0150*/  @P0 BRA `(.L_x_2) ;  /* 0x0000000000500947 */ /* 0x000fea0003800000 */
[----:B------:R-:W0:Y:S01]  /*0160*/  S2UR UR8, SR_CgaCtaId ;  /* 0x00000000000879c3 */ /* 0x000e220000008800 */
[----:B------:R-:W-:Y:S01]  /*0170*/  UMOV UR4, 0x400 ;  /* 0x0000040000047882 */ /* 0x000fe20000000000 */
[----:B------:R-:W-:Y:S01]  /*0180*/  UMOV UR5, 0x1 ;  /* 0x0000000100057882 */ /* 0x000fe20000000000 */
[----:B------:R-:W-:Y:S01]  /*0190*/  UMOV UR6, 0x4 ;  /* 0x0000000400067882 */ /* 0x000fe20000000000 */
[----:B------:R-:W-:Y:S01]  /*01a0*/  ELECT P0, URZ, PT ;  /* 0x00000000003f782f */ /* 0x000fe20003800000 */
[----:B------:R-:W-:-:S04]  /*01b0*/  UIADD3 UR6, -UR6, 0x100000, URZ ;  /* 0x0010000006067890 */ /* 0x000fc8000fffe13f */
[----:B------:R-:W-:Y:S02]  /*01c0*/  USHF.L.U32 UR7, UR6, 0xb, URZ ;  /* 0x0000000b06077899 */ /* 0x000fe4000800063f */
[----:B------:R-:W-:Y:S02]  /*01d0*/  USHF.L.U32 UR6, UR6, 0x1, URZ ;  /* 0x0000000106067899 */ /* 0x000fe4000800063f */
[----:B0-----:R-:W-:Y:S02]  /*01e0*/  ULEA UR8, UR8, UR4, 0x18 ;  /* 0x0000000408087291 */ /* 0x001fe4000f8ec03f */
[----:B------:R-:W-:-:S04]  /*01f0*/  UIADD3 UR4, -UR5, 0x100000, URZ ;  /* 0x0010000005047890 */ /* 0x000fc8000fffe13f */
[----:B------:R-:W-:Y:S02]  /*0200*/  USHF.L.U32 UR5, UR4, 0xb, URZ ;  /* 0x0000000b04057899 */ /* 0x000fe4000800063f */
[----:B------:R-:W-:Y:S01]  /*0210*/  USHF.L.U32 UR4, UR4, 0x1, URZ ;  /* 0x0000000104047899 */ /* 0x000fe2000800063f */
[----:B------:R-:W0:Y:S11]  /*0220*/  FENCE.VIEW.ASYNC.S ;  /* 0x00000000000073c6 */ /* 0x000e360000000000 */
[----:B0-----:R0:W1:Y:S01]  /*0230*/  SYNCS.EXCH.64 URZ, [UR8], UR4 ;  /* 0x00000004083f75b2 */ /* 0x0010620008000100 */
[----:B------:R0:W2:Y:S01]  /*0240*/  SYNCS.EXCH.64 URZ, [UR8+0x18], UR6 ;  /* 0x00001806083f75b2 */ /* 0x0000a20008000100 */
[----:B------:R0:W3:Y:S01]  /*0250*/  SYNCS.EXCH.64 URZ, [UR8+0x8], UR4 ;  /* 0x00000804083f75b2 */ /* 0x0000e20008000100 */
[----:B------:R0:W4:Y:S01]  /*0260*/  SYNCS.EXCH.64 URZ, [UR8+0x20], UR6 ;  /* 0x00002006083f75b2 */ /* 0x0001220008000100 */
[----:B------:R0:W0:Y:S01]  /*0270*/  SYNCS.EXCH.64 URZ, [UR8+0x10], UR4 ;  /* 0x00001004083f75b2 */ /* 0x0000220008000100 */
[----:B------:R0:W0:Y:S01]  /*0280*/  SYNCS.EXCH.64 URZ, [UR8+0x28], UR6 ;  /* 0x00002806083f75b2 */ /* 0x0000220008000100 */
[----:B------:R-:W-:Y:S01]  /*0290*/  NOP ;  /* 0x0000000000007918 */ /* 0x000fe20000000000 */
.L_x_2:
[----:B------:R-:W-:Y:S01]  /*02a0*/  SHF.R.S32.HI R7, RZ, 0x1f, R18 ;  /* 0x0000001fff077819 */ /* 0x000fe20000011412 */
[----:B------:R-:W5:Y:S01]  /*02b0*/  SHFL.IDX PT, R0, R0, RZ, 0x1f ;  /* 0x00001fff00007589 */ /* 0x000f6200000e0000 */
[----:B0-----:R-:W0:Y:S01]  /*02c0*/  S2UR UR8, SR_CTAID.X ;  /* 0x00000000000879c3 */ /* 0x001e220000002500 */
[----:B------:R-:W-:Y:S02]  /*02d0*/  ELECT P0, URZ, PT ;  /* 0x00000000003f782f */ /* 0x000fe40003800000 */
[----:B------:R-:W-:Y:S01]  /*02e0*/  LEA.HI R7, R7, R18, RZ, 0x7 ;  /* 0x0000001207077211 */ /* 0x000fe200078f38ff */
[----:B------:R-:W1:Y:S01]  /*02f0*/  S2R R4, SR_CTAID.Y ;  /* 0x0000000000047919 */ /* 0x000e620000002600 */
[----:B------:R-:W-:Y:S01]  /*0300*/  SHF.R.S32.HI R8, RZ, 0x1f, R3 ;  /* 0x0000001fff087819 */ /* 0x000fe20000011403 */
[----:B------:R-:W-:Y:S01]  /*0310*/  ULDC UR4, c[0x0][0x150] ;  /* 0x0000540000047ab9 */ /* 0x000fe20000000800 */
[----:B------:R-:W-:Y:S01]  /*0320*/  LOP3.LUT R7, R7, 0xffffff80, RZ, 0xc0, !PT ;  /* 0xffffff8007077812 */ /* 0x000fe200078ec0ff */
[----:B------:R-:W-:Y:S01]  /*0330*/  NOP ;  /* 0x0000000000007918 */ /* 0x000fe20000000000 */
[----:B------:R-:W-:Y:S01]  /*0340*/  LEA.HI R8, R8, R3, RZ, 0x2 ;  /* 0x0000000308087211 */ /* 0x000fe200078f10ff */
[----:B------:R-:W2:Y:S01]  /*0350*/  LDC R10, c[0x0][0x144] ;  /* 0x00005100ff0a7b82 */ /* 0x000ea20000000800 */
[----:B------:R-:W-:Y:S01]  /*0360*/  NOP ;  /* 0x0000000000007918 */ /* 0x000fe20000000000 */
[----:B------:R-:W-:Y:S01]  /*0370*/  IMAD.IADD R6, R18, 0x1, -R7 ;  /* 0x0000000112067824 */ /* 0x000fe200078e0a07 */
[----:B------:R-:W-:Y:S01]  /*0380*/  LOP3.LUT R8, R8, 0x3ffffffc, RZ, 0xc0, !PT ;  /* 0x3ffffffc08087812 */ /* 0x000fe200078ec0ff */
[----:B------:R-:W-:Y:S01]  /*0390*/  IMAD.MOV.U32 R22, RZ, RZ, 0x1 ;  /* 0x00000001ff167424 */ /* 0x000fe200078e00ff */
[----:B------:R-:W-:-:S02]  /*03a0*/  ISETP.NE.AND P3, PT, R5, RZ, PT ;  /* 0x000000ff0500720c */ /* 0x000fc40003f65270 */
[----:B------:R-:W-:Y:S01]  /*03b0*/  SHF.R.S32.HI R7, RZ, 0x1f, R6 ;  /* 0x0000001fff077819 */ /* 0x000fe20000011406 */
[----:B------:R-:W-:Y:S01]  /*03c0*/  IMAD.IADD R8, R3, 0x1, -R8 ;  /* 0x0000000103087824 */ /* 0x000fe200078e0a08 */
[----:B------:R-:W3:Y:S02]  /*03d0*/  LDC R13, c[0x0][0x140] ;  /* 0x00005000ff0d7b82 */ /* 0x000ee40000000800 */
[----:B------:R-:W-:Y:S02]  /*03e0*/  LEA.HI R7, R7, R6, RZ, 0x3 ;  /* 0x0000000607077211 */ /* 0x000fe400078f18ff */
[----:B-----5:R-:W-:Y:S02]  /*03f0*/  ISETP.NE.OR P0, PT, R0, RZ, !P0 ;  /* 0x000000ff0000720c */ /* 0x020fe40004705670 */
[--C-:B------:R-:W-:Y:S02]  /*0400*/  SHF.R.S32.HI R0, RZ, 0x3, R7.reuse ;  /* 0x00000003ff007819 */ /* 0x100fe40000011407 */
[----:B------:R-:W-:-:S02]  /*0410*/  SHF.R.S32.HI R7, RZ, 0x1f, R7 ;  /* 0x0000001fff077819 */ /* 0x000fc40000011407 */
[----:B0-----:R-:W-:Y:S02]  /*0420*/  I2FP.F32.U32 R9, UR8 ;  /* 0x0000000800097c45 */ /* 0x001fe40008201000 */
[----:B------:R-:W-:-:S03]  /*0430*/  LEA.HI R7, R7, R0, RZ, 0x2 ;  /* 0x0000000007077211 */ /* 0x000fc600078f10ff */
[----:B------:R-:W-:Y:S01]  /*0440*/  FMUL R9, R9, UR4 ;  /* 0x0000000409097c20 */ /* 0x000fe20008400000 */
[----:B------:R-:W-:Y:S01]  /*0450*/  LOP3.LUT R7, R7, 0xfffffffc, RZ, 0xc0, !PT ;  /* 0xfffffffc07077812 */ /* 0x000fe200078ec0ff */
[----:B------:R-:W-:Y:S01]  /*0460*/  VOTEU.ALL UP0, P0 ;  /* 0x00000000003f7886 */ /* 0x000fe20000000000 */
[----:B-1----:R-:W-:Y:S01]  /*0470*/  I2FP.F32.U32 R3, R4 ;  /* 0x0000000400037245 */ /* 0x002fe20000201000 */
[----:B------:R-:W-:Y:S01]  /*0480*/  ULDC UR4, c[0x0][0x154] ;  /* 0x0000550000047ab9 */ /* 0x000fe20000000800 */
[----:B------:R-:W-:Y:S01]  /*0490*/  VOTEU.ALL UP1, P0 ;  /* 0x00000000003f7886 */ /* 0x000fe20000020000 */
[----:B------:R-:W0:Y:S01]  /*04a0*/  F2I.U32.TRUNC.NTZ R9, R9 ;  /* 0x0000000900097305 */ /* 0x000e22000020f000 */
[----:B------:R-:W-:Y:S01]  /*04b0*/  IMAD.IADD R7, R0, 0x1, -R7 ;  /* 0x0000000100077824 */ /* 0x000fe200078e0a07 */
[----:B------:R-:W1:Y:S01]  /*04c0*/  @!UP0 S2UR UR7, SR_CgaCtaId ;  /* 0x00000000000789c3 */ /* 0x000e620000008800 */
[----:B------:R-:W-:Y:S01]  /*04d0*/  FMUL R12, R3, UR4 ;  /* 0x00000004030c7c20 */ /* 0x000fe20008400000 */
[----:B------:R-:W-:Y:S01]  /*04e0*/  UMOV UR4, 0x20 ;  /* 0x0000002000047882 */ /* 0x000fe20000000000 */
[----:B------:R-:W-:Y:S01]  /*04f0*/  IMAD R8, R8, 0x4, R7 ;  /* 0x0000000408087824 */ /* 0x000fe200078e0207 */
[----:B------:R-:W-:Y:S01]  /*0500*/  @!UP0 UMOV UR6, 0x400 ;  /* 0x0000040000068882 */ /* 0x000fe20000000000 */
[----:B------:R-:W-:-:S04]  /*0510*/  @!UP0 UIADD3 UR4, -UR4, 0x100000, URZ ;  /* 0x0010000004048890 */ /* 0x000fc8000fffe13f */
[----:B------:R-:W-:Y:S02]  /*0520*/  @!UP0 USHF.L.U32 UR5, UR4, 0xb, URZ ;  /* 0x0000000b04058899 */ /* 0x000fe4000800063f */
[----:B------:R-:W-:Y:S01]  /*0530*/  @!UP0 USHF.L.U32 UR4, UR4, 0x1, URZ ;  /* 0x0000000104048899 */ /* 0x000fe2000800063f */
[----:B---3--:R-:W-:Y:S01]  /*0540*/  ISETP.EQ.U32.AND P2, PT, R13, 0x1, PT ;  /* 0x000000010d00780c */ /* 0x008fe20003f42070 */
[----:B------:R-:W3:Y:S01]  /*0550*/  F2I.U32.TRUNC.NTZ R12, R12 ;  /* 0x0000000c000c7305 */ /* 0x000ee2000020f000 */
[----:B------:R-:W-:Y:S01]  /*0560*/  LEA.HI R0, R8, R8, RZ, 0x1 ;  /* 0x0000000808007211 */ /* 0x000fe200078f08ff */
[----:B------:R-:W5:Y:S03]  /*0570*/  LDC R7, c[0x0][0x148] ;  /* 0x00005200ff077b82 */ /* 0x000f660000000800 */
[----:B------:R-:W-:Y:S01]  /*0580*/  LOP3.LUT R11, R0, 0xfffffffe, RZ, 0xc0, !PT ;  /* 0xfffffffe000b7812 */ /* 0x000fe200078ec0ff */
[----:B0-----:R-:W-:Y:S01]  /*0590*/  IMAD.MOV R15, RZ, RZ, -R9 ;  /* 0x000000ffff0f7224 */ /* 0x001fe200078e0a09 */
[----:B------:R-:W-:-:S03]  /*05a0*/  SHF.R.S32.HI R9, RZ, 0x1f, R2 ;  /* 0x0000001fff097819 */ /* 0x000fc60000011402 */
[----:B--2---:R-:W-:Y:S01]  /*05b0*/  IMAD R3, R10, R15, UR8 ;  /* 0x000000080a037e24 */ /* 0x004fe2000f8e020f */
[----:B------:R-:W-:Y:S01]  /*05c0*/  LEA.HI R9, R9, R2, RZ, 0x2 ;  /* 0x0000000209097211 */ /* 0x000fe200078f10ff */
[C---:B------:R-:W-:Y:S02]  /*05d0*/  IMAD.IADD R0, R8.reuse, 0x1, -R11 ;  /* 0x0000000108007824 */ /* 0x040fe400078e0a0b */
[----:B------:R-:W-:Y:S01]  /*05e0*/  IMAD.SHL.U32 R11, R8, 0x4, RZ ;  /* 0x00000004080b7824 */ /* 0x000fe200078e00ff */
[----:B------:R-:W-:Y:S01]  /*05f0*/  LOP3.LUT R9, R9, 0xfffffffc, RZ, 0xc0, !PT ;  /* 0xfffffffc09097812 */ /* 0x000fe200078ec0ff */
[----:B---3--:R-:W-:Y:S01]  /*0600*/  IMAD.MOV R24, RZ, RZ, -R12 ;  /* 0x000000ffff187224 */ /* 0x008fe200078e0a0c */
[----:B------:R-:W-:Y:S01]  /*0610*/  ISETP.NE.AND P4, PT, R0, R3, PT ;  /* 0x000000030000720c */ /* 0x000fe20003f85270 */
[----:B-1----:R-:W-:Y:S01]  /*0620*/  @!UP0 ULEA UR6, UR7, UR6, 0x18 ;  /* 0x0000000607068291 */ /* 0x002fe2000f8ec03f */
[----:B------:R-:W-:Y:S01]  /*0630*/  LOP3.LUT R152, R8, 0xc, R11, 0x78, !PT ;  /* 0x0000000c08987812 */ /* 0x000fe200078e780b */
[----:B------:R-:W-:Y:S01]  /*0640*/  IMAD.IADD R0, R2, 0x1, -R9 ;  /* 0x0000000102007824 */ /* 0x000fe200078e0a09 */
[----:B------:R-:W-:Y:S01]  /*0650*/  VOTEU.ALL UP0, P0 ;  /* 0x00000000003f7886 */ /* 0x000fe20000000000 */
[----:B------:R-:W-:-:S02]  /*0660*/  LOP3.LUT P0, RZ, R6, 0x7, RZ, 0xc0, !PT ;  /* 0x0000000706ff7812 */ /* 0x000fc4000780c0ff */
[----:B------:R-:W-:Y:S02]  /*0670*/  IADD3 R6, R5, -0x1, RZ ;  /* 0xffffffff05067810 */ /* 0x000fe40007ffe0ff */
[----:B------:R-:W-:Y:S01]  /*0680*/  ISETP.NE.AND P1, PT, R0, 0x3, PT ;  /* 0x000000030000780c */ /* 0x000fe20003f25270 */
[----:B-----5:R-:W-:Y:S01]  /*0690*/  IMAD R9, R7, R24, R4 ;  /* 0x0000001807097224 */ /* 0x020fe200078e0204 */
[C---:B------:R-:W-:Y:S02]  /*06a0*/  ISETP.LT.U32.AND P0, PT, R152.reuse, 0x2, !P0 ;  /* 0x000000029800780c */ /* 0x040fe40004701070 */
[----:B------:R-:W-:Y:S01]  /*06b0*/  @P4 LEA.HI R2, R152, R152, RZ, 0x1 ;  /* 0x0000009898024211 */ /* 0x000fe200078f08ff */
[----:B------:R-:W0:Y:S02]  /*06c0*/  FENCE.VIEW.ASYNC.S ;  /* 0x00000000000073c6 */ /* 0x000e240000000000 */
[----:B0-----:R0:W1:Y:S01]  /*06d0*/  @!UP0 SYNCS.EXCH.64 URZ, [UR6+0x40], UR4 ;  /* 0x00004004063f85b2 */ /* 0x0010620008000100 */
[----:B------:R-:W-:-:S02]  /*06e0*/  ISETP.EQ.OR P1, PT, R0, RZ, !P1 ;  /* 0x000000ff0000720c */ /* 0x000fc40004f22670 */
[----:B------:R-:W-:Y:S02]  /*06f0*/  @P4 SHF.R.S32.HI R2, RZ, 0x1, R2 ;  /* 0x00000001ff024819 */ /* 0x000fe40000011402 */
[----:B------:R-:W-:Y:S02]  /*0700*/  ISETP.EQ.AND P1, PT, R5, RZ, P1 ;  /* 0x000000ff0500720c */ /* 0x000fe40000f22270 */
[----:B------:R-:W-:Y:S02]  /*0710*/  @P4 ISETP.NE.AND P5, PT, R2, R9, PT ;  /* 0x000000090200420c */ /* 0x000fe40003fa5270 */
[----:B------:R-:W-:Y:S02]  /*0720*/  ISETP.GE.U32.AND P6, PT, R6, 0x2, PT ;  /* 0x000000020600780c */ /* 0x000fe40003fc6070 */
[----:B------:R-:W-:Y:S02]  /*0730*/  SEL R9, RZ, 0x1, !P0 ;  /* 0x00000001ff097807 */ /* 0x000fe40004000000 */
[----:B------:R-:W-:-:S02]  /*0740*/  @P4 SEL R22, RZ, 0x1, P5 ;  /* 0x00000001ff164807 */ /* 0x000fc40002800000 */
[----:B------:R-:W-:Y:S01]  /*0750*/  SEL R19, RZ, 0x1, !P1 ;  /* 0x00000001ff137807 */ /* 0x000fe20004800000 */
[----:B------:R0:W2:Y:S01]  /*0760*/  @!UP1 SYNCS.EXCH.64 URZ, [UR6+0x48], UR4 ;  /* 0x00004804063f95b2 */ /* 0x0000a20008000100 */
[----:B------:R-:W-:Y:S01]  /*0770*/  LOP3.LUT R22, R22, R9, RZ, 0xc0, !PT ;  /* 0x0000000916167212 */ /* 0x000fe200078ec0ff */
[----:B------:R-:W-:Y:S01]  /*0780*/  NOP ;  /* 0x0000000000007918 */ /* 0x000fe20000000000 */
[----:B------:R-:W-:Y:S01]  /*0790*/  SEL R19, R19, 0x2, P6 ;  /* 0x0000000213137807 */ /* 0x000fe20003000000 */
[----:B------:R-:W-:Y:S06]  /*07a0*/  @!P2 BRA `(.L_x_3) ;  /* 0x000000000008a947 */ /* 0x000fec0003800000 */
[----:B-12-4-:R-:W-:Y:S01]  /*07b0*/  UCGABAR_ARV ;  /* 0x00000000000079c7 */ /* 0x016fe20008000000 */
[----:B------:R-:W-:Y:S05]  /*07c0*/  BRA `(.L_x_4) ;  /* 0x0000000000047947 */ /* 0x000fea0003800000 */
.L_x_3:
[----:B-12-4-:R-:W-:Y:S01]  /*07d0*/  NOP ;  /* 0x0000000000007918 */ /* 0x016fe20000000000 */
.L_x_4:
[----:B------:R-:W1:Y:S01]  /*07e0*/  LDC R2, c[0x0][0x65c] ;  /* 0x00019700ff027b82 */ /* 0x000e620000000800 */
[----:B------:R-:W-:Y:S02]  /*07f0*/  IMAD.U32 R8, RZ, RZ, UR8 ;  /* 0x00000008ff087e24 */ /* 0x000fe4000f8e00ff */
[----:B------:R-:W-:Y:S01]  /*0800*/  IMAD.MOV.U32 R9, RZ, RZ, RZ ;  /* 0x000000ffff097224 */ /* 0x000fe200078e00ff */
[----:B-1----:R-:W-:-:S04]  /*0810*/  ISETP.NE.AND P1, PT, R2, 0x1, PT ;  /* 0x000000010200780c */ /* 0x002fc80003f25270 */
[----:B------:R-:W-:-:S09]  /*0820*/  P2R R5, PR, RZ, 0x2 ;  /* 0x00000002ff057803 */ /* 0x000fd20000000000 */
[----:B------:R-:W1:Y:S01]  /*0830*/  @P1 LDC R17, c[0x0][0x10] ;  /* 0x00000400ff111b82 */ /* 0x000e620000000800 */
[----:B------:R-:W-:Y:S02]  /*0840*/  @P1 IMAD.MOV.U32 R5, RZ, RZ, RZ ;  /* 0x000000ffff051224 */ /* 0x000fe400078e00ff */
[----:B------:R-:W-:-:S05]  /*0850*/  @P1 IMAD.MOV.U32 R13, RZ, RZ, RZ ;  /* 0x000000ffff0d1224 */ /* 0x000fca00078e00ff */
[----:B------:R-:W2:Y:S01]  /*0860*/  @!P1 LDC R11, c[0x0][0xc] ;  /* 0x00000300ff0b9b82 */ /* 0x000ea20000000800 */
[----:B-1----:R-:W-:-:S04]  /*0870*/  @P1 IMAD.WIDE.U32 R16, R17, UR8, R4 ;  /* 0x0000000811101c25 */ /* 0x002fc8000f8e0004 */
[----:B------:R-:W-:Y:S02]  /*0880*/  @P1 IMAD.IADD R17, R17, 0x1, R13 ;  /* 0x0000000111111824 */ /* 0x000fe400078e020d */
[----:B--2---:R-:W-:-:S04]  /*0890*/  @!P1 IMAD.WIDE.U32 R8, R4, R11, R8 ;  /* 0x0000000b04089225 */ /* 0x004fc800078e0008 */
[----:B------:R-:W-:Y:S02]  /*08a0*/  @!P1 IMAD.MOV.U32 R16, RZ, RZ, R8 ;  /* 0x000000ffff109224 */ /* 0x000fe400078e0008 */
[----:B------:R-:W-:Y:S01]  /*08b0*/  @!P1 IMAD.MOV.U32 R17, RZ, RZ, R9 ;  /* 0x000000ffff119224 */ /* 0x000fe200078e0009 */
[----:B------:R-:W-:Y:S06]  /*08c0*/  @!P2 BRA `(.L_x_5) ;  /* 0x00000000000ca947 */ /* 0x000fec0003800000 */
[----:B------:R-:W-:Y:S01]  /*08d0*/  UCGABAR_WAIT ;  /* 0x0000000000007dc7 */ /* 0x000fe20008000000 */
[----:B------:R-:W-:Y:S01]  /*08e0*/  CCTL.IVALL ;  /* 0x00000000ff00798f */ /* 0x000fe20002000000 */
[----:B------:R-:W-:Y:S05]  /*08f0*/  BRA `(.L_x_6) ;  /* 0x0000000000047947 */ /* 0x000fea0003800000 */
.L_x_5:
[----:B------:R-:W-:Y:S06]  /*0900*/  BAR.SYNC.DEFER_BLOCKING 0x0 ;  /* 0x0000000000007b1d */ /* 0x000fec0000010000 */
.L_x_6:
[----:B------:R-:W-:Y:S05]  /*0910*/  @!P3 BRA `(.L_x_7) ;  /* 0x000000a40084b947 */ /* 0x000fea0003800000 */
[----:B------:R-:W-:-:S13]  /*0920*/  ISETP.GT.U32.AND P0, PT, R6, 0x1, PT ;  /* 0x000000010600780c */ /* 0x000fda0003f04070 */
[----:B0-----:R-:W-:Y:S05]  /*0930*/  @P0 EXIT ;  /* 0x000000000000094d */ /* 0x001fea0003800000 */
[----:B------:R-:W-:Y:S01]  /*0940*/  ULDC.64 UR4, c[0x0][0x650] ;  /* 0x0001940000047ab9 */ /* 0x000fe20000000a00 */
[----:B------:R-:W-:Y:S01]  /*0950*/  PRMT R0, RZ, 0x7610, R0 ;  /* 0x00007610ff007816 */ /* 0x000fe20000000000 */
[----:B------:R-:W-:Y:S01]  /*0960*/  IMAD.MOV.U32 R153, RZ, RZ, -0x1 ;  /* 0xffffffffff997424 */ /* 0x000fe200078e00ff */
[----:B------:R-:W-:Y:S01]  /*0970*/  ISETP.GE.U32.AND P0, PT, R16, UR4, PT ;  /* 0x0000000410007c0c */ /* 0x000fe2000bf06070 */
[----:B------:R-:W-:Y:S02]  /*0980*/  IMAD.MOV.U32 R154, RZ, RZ, -0x1 ;  /* 0xffffffffff9a7424 */ /* 0x000fe400078e00ff */
[----:B------:R-:W-:Y:S01]  /*0990*/  IMAD.MOV.U32 R23, RZ, RZ, -0x1 ;  /* 0xffffffffff177424 */ /* 0x000fe200078e00ff */
[----:B------:R-:W-:-:S13]  /*09a0*/  ISETP.GE.U32.AND.EX P0, PT, R17, UR5, PT, P0 ;  /* 0x0000000511007c0c */ /* 0x000fda000bf06100 */
[----:B------:R-:W-:Y:S05]  /*09b0*/  @P0 BRA `(.L_x_8) ;  /* 0x00000004002c0947 */ /* 0x000fea0003800000 */
[----:B------:R-:W0:Y:S01]  /*09c0*/  LDC.64 R20, c[0x0][0x628] ;  /* 0x00018a00ff147b82 */ /* 0x000e220000000a00 */
[----:B------:R-:W-:Y:S01]  /*09d0*/  MOV R8, R16 ;  /* 0x0000001000087202 */ /* 0x000fe20000000f00 */
[----:B------:R-:W-:-:S06]  /*09e0*/  IMAD.MOV.U32 R9, RZ, RZ, R17 ;  /* 0x000000ffff097224 */ /* 0x000fcc00078e0011 */
[----:B------:R-:W1:Y:S08]  /*09f0*/  LDC R0, c[0x0][0x630] ;  /* 0x00018c00ff007b82 */ /* 0x000e700000000800 */
[----:B------:R-:W2:Y:S01]  /*0a00*/  LDC.64 R26, c[0x0][0x620] ;  /* 0x00018800ff1a7b82 */ /* 0x000ea20000000a00 */
[----:B0-----:R-:W-:-:S04]  /*0a10*/  ISETP.NE.U32.AND P0, PT, R20, RZ, PT ;  /* 0x000000ff1400720c */ /* 0x001fc80003f05070 */
[----:B------:R-:W-:-:S13]  /*0a20*/  ISETP.NE.AND.EX P0, PT, R21, RZ, PT, P0 ;  /* 0x000000ff1500720c */ /* 0x000fda0003f05300 */
[----:B-12---:R-:W-:Y:S05]  /*0a30*/  @!P0 BRA `(.L_x_9) ;  /* 0x0000000000288947 */ /* 0x006fea0003800000 */
[----:B------:R-:W0:Y:S02]  /*0a40*/  LDC R13, c[0x0][0x634] ;  /* 0x00018d00ff0d7b82 */ /* 0x000e240000000800 */
[----:B0-----:R-:W-:-:S05]  /*0a50*/  IADD3 R13, P0, R16, R13, RZ ;  /* 0x0000000d100d7210 */ /* 0x001fca0007f1e0ff */
[----:B------:R-:W-:-:S04]  /*0a60*/  IMAD.X R15, RZ, RZ, R17, P0 ;  /* 0x000000ffff0f7224 */ /* 0x000fc800000e0611 */
[----:B------:R-:W-:-:S04]  /*0a70*/  IMAD.WIDE.U32 R8, R15, R20, RZ ;  /* 0x000000140f087225 */ /* 0x000fc800078e00ff */
[----:B------:R-:W-:-:S04]  /*0a80*/  IMAD.WIDE.U32 R10, P0, R13, R21, R8 ;  /* 0x000000150d0a7225 */ /* 0x000fc80007800008 */
[----:B------:R-:W-:-:S04]  /*0a90*/  IMAD.WIDE.U32 R8, R13, R20, RZ ;  /* 0x000000140d087225 */ /* 0x000fc800078e00ff */
[----:B------:R-:W-:Y:S01]  /*0aa0*/  IMAD.X R13, RZ, RZ, RZ, P0 ;  /* 0x000000ffff0d7224 */ /* 0x000fe200000e06ff */
[----:B------:R-:W-:Y:S01]  /*0ab0*/  IADD3 RZ, P0, R9, R10, RZ ;  /* 0x0000000a09ff7210 */ /* 0x000fe20007f1e0ff */
[----:B------:R-:W-:-:S04]  /*0ac0*/  IMAD.MOV.U32 R12, RZ, RZ, R11 ;  /* 0x000000ffff0c7224 */ /* 0x000fc800078e000b */
[----:B------:R-:W-:-:S08]  /*0ad0*/  IMAD.WIDE.U32.X R8, R15, R21, R12, P0 ;  /* 0x000000150f087225 */ /* 0x000fd000000e040c */
.L_x_9:
[----:B------:R-:W0:Y:S01]  /*0ae0*/  LDC.64 R20, c[0x0][0x640] ;  /* 0x00019000ff147b82 */ /* 0x000e220000000a00 */
[--C-:B------:R-:W-:Y:S01]  /*0af0*/  SHF.R.U64 R28, R8, R0, R9.reuse ;  /* 0x00000000081c7219 */ /* 0x100fe20000001209 */
[----:B------:R-:W-:Y:S01]  /*0b00*/  IMAD R30, R7, R24, R4 ;  /* 0x00000018071e7224 */ /* 0x000fe200078e0204 */
[----:B------:R-:W-:Y:S01]  /*0b10*/  SHF.R.U32.HI R0, RZ, R0, R9 ;  /* 0x00000000ff007219 */ /* 0x000fe20000011609 */
[----:B------:R-:W-:Y:S01]  /*0b20*/  IMAD.MOV.U32 R23, RZ, RZ, 0x1 ;  /* 0x00000001ff177424 */ /* 0x000fe200078e00ff */
[----:B------:R-:W-:-:S03]  /*0b30*/  IADD3 R5, P0, RZ, -R28, RZ ;  /* 0x8000001cff057210 */ /* 0x000fc60007f1e0ff */
[----:B------:R-:W1:Y:S02]  /*0b40*/  LDC R6, c[0x0][0x618] ;  /* 0x00018600ff067b82 */ /* 0x000e640000000800 */
[----:B------:R-:W-:-:S04]  /*0b50*/  IMAD.X R9, RZ, RZ, ~R0, P0 ;  /* 0x000000ffff097224 */ /* 0x000fc800000e0e00 */
[-C--:B------:R-:W-:Y:S02]  /*0b60*/  IMAD R0, R9, R26.reuse, RZ ;  /* 0x0000001a09007224 */ /* 0x080fe400078e02ff */
[----:B------:R-:W2:Y:S01]  /*0b70*/  LDC R11, c[0x0][0x608] ;  /* 0x00018200ff0b7b82 */ /* 0x000ea20000000800 */
[----:B------:R-:W-:-:S04]  /*0b80*/  IMAD.WIDE.U32 R8, R5, R26, R16 ;  /* 0x0000001a05087225 */ /* 0x000fc800078e0010 */
[----:B------:R-:W-:-:S03]  /*0b90*/  IMAD R5, R5, R27, R0 ;  /* 0x0000001b05057224 */ /* 0x000fc600078e0200 */
[----:B------:R-:W3:Y:S01]  /*0ba0*/  LDC R12, c[0x0][0x658] ;  /* 0x00019600ff0c7b82 */ /* 0x000ee20000000800 */
[----:B0-----:R-:W-:Y:S01]  /*0bb0*/  ISETP.NE.U32.AND P0, PT, R20, RZ, PT ;  /* 0x000000ff1400720c */ /* 0x001fe20003f05070 */
[----:B------:R-:W-:Y:S02]  /*0bc0*/  IMAD.IADD R5, R9, 0x1, R5 ;  /* 0x0000000109057824 */ /* 0x000fe400078e0205 */
[----:B------:R-:W-:Y:S01]  /*0bd0*/  IMAD.MOV.U32 R9, RZ, RZ, -0x1 ;  /* 0xffffffffff097424 */ /* 0x000fe200078e00ff */
[----:B------:R-:W-:-:S03]  /*0be0*/  ISETP.NE.AND.EX P0, PT, R21, RZ, PT, P0 ;  /* 0x000000ff1500720c */ /* 0x000fc60003f05300 */
[----:B------:R-:W0:Y:S01]  /*0bf0*/  LDC R15, c[0x0][0x600] ;  /* 0x00018000ff0f7b82 */ /* 0x000e220000000800 */
[-CC-:B-1----:R-:W-:Y:S02]  /*0c00*/  SHF.R.U64 R13, R8, R6.reuse, R5.reuse ;  /* 0x00000006080d7219 */ /* 0x182fe40000001205 */
[----:B------:R-:W-:-:S05]  /*0c10*/  SHF.R.U32.HI R0, RZ, R6, R5 ;  /* 0x00000006ff007219 */ /* 0x000fca0000011605 */
[----:B------:R-:W1:Y:S01]  /*0c20*/  LDC R14, c[0x0][0x648] ;  /* 0x00019200ff0e7b82 */ /* 0x000e620000000800 */
[-CC-:B--2---:R-:W-:Y:S02]  /*0c30*/  SHF.R.U64 R27, R13, R11.reuse, R0.reuse ;  /* 0x0000000b0d1b7219 */ /* 0x184fe40000001200 */
[----:B------:R-:W-:-:S05]  /*0c40*/  SHF.R.U32.HI R5, RZ, R11, R0 ;  /* 0x0000000bff057219 */ /* 0x000fca0000011600 */
[----:B------:R-:W2:Y:S01]  /*0c50*/  LDC R26, c[0x0][0x638] ;  /* 0x00018e00ff1a7b82 */ /* 0x000ea20000000800 */
[-CC-:B---3--:R-:W-:Y:S02]  /*0c60*/  SHF.R.U64 R24, R27, R12.reuse, R5.reuse ;  /* 0x0000000c1b187219 */ /* 0x188fe40000001205 */
[-C--:B------:R-:W-:Y:S02]  /*0c70*/  SHF.L.U32 R0, R9, R12.reuse, RZ ;  /* 0x0000000c09007219 */ /* 0x080fe400000006ff */
[----:B------:R-:W-:Y:S01]  /*0c80*/  SHF.R.U32.HI R5, RZ, R12, R5 ;  /* 0x0000000cff057219 */ /* 0x000fe20000011605 */
[----:B------:R-:W-:Y:S01]  /*0c90*/  IMAD.MOV.U32 R4, RZ, RZ, R24 ;  /* 0x000000ffff047224 */ /* 0x000fe200078e0018 */
[----:B------:R-:W-:Y:S01]  /*0ca0*/  LOP3.LUT R10, RZ, R0, RZ, 0x33, !PT ;  /* 0x00000000ff0a7212 */ /* 0x000fe200078e33ff */
[----:B------:R-:W3:Y:S01]  /*0cb0*/  LDC R25, c[0x0][0x610] ;  /* 0x00018400ff197b82 */ /* 0x000ee20000000800 */
[----:B------:R-:W-:Y:S05]  /*0cc0*/  @!P0 BRA `(.L_x_10) ;  /* 0x0000000000288947 */ /* 0x000fea0003800000 */
[----:B------:R-:W4:Y:S02]  /*0cd0*/  LDC R9, c[0x0][0x64c] ;  /* 0x00019300ff097b82 */ /* 0x000f240000000800 */
[----:B----4-:R-:W-:-:S05]  /*0ce0*/  IADD3 R9, P0, R24, R9, RZ ;  /* 0x0000000918097210 */ /* 0x010fca0007f1e0ff */
[----:B------:R-:W-:-:S04]  /*0cf0*/  IMAD.X R11, RZ, RZ, R5, P0 ;  /* 0x000000ffff0b7224 */ /* 0x000fc800000e0605 */
[----:B------:R-:W-:-:S04]  /*0d00*/  IMAD.WIDE.U32 R4, R11, R20, RZ ;  /* 0x000000140b047225 */ /* 0x000fc800078e00ff */
[----:B------:R-:W-:-:S04]  /*0d10*/  IMAD.WIDE.U32 R6, P0, R9, R21, R4 ;  /* 0x0000001509067225 */ /* 0x000fc80007800004 */
[----:B------:R-:W-:Y:S01]  /*0d20*/  IMAD.WIDE.U32 R4, R9, R20, RZ ;  /* 0x0000001409047225 */ /* 0x000fe200078e00ff */
[----:B------:R-:W-:-:S03]  /*0d30*/  IADD3.X R9, RZ, RZ, RZ, P0, !PT ;  /* 0x000000ffff097210 */ /* 0x000fc600007fe4ff */
[----:B------:R-:W-:Y:S01]  /*0d40*/  IMAD.MOV.U32 R8, RZ, RZ, R7 ;  /* 0x000000ffff087224 */ /* 0x000fe200078e0007 */
[----:B------:R-:W-:-:S05]  /*0d50*/  IADD3 RZ, P0, R5, R6, RZ ;  /* 0x0000000605ff7210 */ /* 0x000fca0007f1e0ff */
[----:B------:R-:W-:-:S08]  /*0d60*/  IMAD.WIDE.U32.X R4, R11, R21, R8, P0 ;  /* 0x000000150b047225 */ /* 0x000fd000000e0408 */
.L_x_10:
[----:B-1----:R-:W-:Y:S01]  /*0d70*/  SHF.R.U64 R4, R4, R14, R5 ;  /* 0x0000000e04047219 */ /* 0x002fe20000001205 */
[----:B0-----:R-:W-:Y:S01]  /*0d80*/  VIADD R6, R15, 0xffffffff ;  /* 0xffffffff0f067836 */ /* 0x001fe20000000000 */
[----:B------:R-:W-:Y:S01]  /*0d90*/  SHF.L.U32 R0, R23, R12, RZ ;  /* 0x0000000c17007219 */ /* 0x000fe200000006ff */
[----:B------:R-:W-:Y:S01]  /*0da0*/  IMAD.MOV.U32 R23, RZ, RZ, R28 ;  /* 0x000000ffff177224 */ /* 0x000fe200078e001c */
[----:B------:R-:W-:Y:S01]  /*0db0*/  LOP3.LUT R5, R27, R10, RZ, 0xc0, !PT ;  /* 0x0000000a1b057212 */ /* 0x000fe200078ec0ff */
[----:B------:R-:W-:Y:S01]  /*0dc0*/  IMAD.MOV R7, RZ, RZ, -R4 ;  /* 0x000000ffff077224 */ /* 0x000fe200078e0a04 */
[----:B------:R-:W-:Y:S02]  /*0dd0*/  SEL R3, R3, R30, !P1 ;  /* 0x0000001e03037207 */ /* 0x000fe40004800000 */
[----:B------:R-:W-:Y:S01]  /*0de0*/  LOP3.LUT R6, R13, R6, RZ, 0xc0, !PT ;  /* 0x000000060d067212 */ /* 0x000fe200078ec0ff */
[----:B------:R-:W-:Y:S02]  /*0df0*/  IMAD R4, R0, R4, R5 ;  /* 0x0000000400047224 */ /* 0x000fe400078e0205 */
[----:B--2---:R-:W-:-:S02]  /*0e00*/  IMAD R0, R7, R26, R24 ;  /* 0x0000001a07007224 */ /* 0x004fc400078e0218 */
[----:B---3--:R-:W-:Y:S02]  /*0e10*/  IMAD R3, R4, R25, R3 ;  /* 0x0000001904037224 */ /* 0x008fe400078e0203 */
[----:B------:R-:W-:Y:S02]  /*0e20*/  IMAD.MOV.U32 R5, RZ, RZ, 0x1 ;  /* 0x00000001ff057424 */ /* 0x000fe400078e00ff */
[----:B------:R-:W-:-:S03]  /*0e30*/  IMAD R4, R0, R15, R6 ;  /* 0x0000000f00047224 */ /* 0x000fc600078e0206 */
[----:B------:R-:W-:Y:S02]  /*0e40*/  PRMT R0, R5, 0x7610, R0 ;  /* 0x0000761005007816 */ /* 0x000fe40000000000 */
[----:B------:R-:W-:Y:S02]  /*0e50*/  SEL R154, R4, R3, !P1 ;  /* 0x00000003049a7207 */ /* 0x000fe40004800000 */
[----:B------:R-:W-:-:S07]  /*0e60*/  SEL R153, R3, R4, !P1 ;  /* 0x0000000403997207 */ /* 0x000fce0004800000 */
.L_x_8:
[----:B------:R-:W-:-:S08]  /*0e70*/  NOP ;  /* 0x0000000000007918 */ /* 0x000fd00000000000 */
[----:B------:R-:W0:Y:S02]  /*0e80*/  USETMAXREG.TRY_ALLOC.CTAPOOL UP0, 0xe8 ;  /* 0x000000e8000079c8 */ /* 0x000e240008000600 */
[----:B0-----:R-:W-:-:S13]  /*0e90*/  PLOP3.LUT P0, PT, PT, PT, UP0, 0x80, 0x0 ;  /* 0x000000000000781c */ /* 0x001fda0003f0f008 */
[----:B------:R-:W-:Y:S05]  /*0ea0*/  @!P0 BRA `(.L_x_8) ;  /* 0xfffffffc00f08947 */ /* 0x000fea000383ffff */
[----:B------:R-:W-:Y:S01]  /*0eb0*/  ULDC.64 UR4, c[0x0][0x598] ;  /* 0x0001660000047ab9 */ /* 0x000fe20000000a00 */
[----:B------:R-:W-:Y:S01]  /*0ec0*/  ULDC.64 UR36, c[0x0][0x208] ;  /* 0x0000820000247ab9 */ /* 0x000fe20000000a00 */
[----:B------:R-:W-:-:S04]  /*0ed0*/  ISETP.NE.U32.AND P0, PT, RZ, UR4, PT ;  /* 0x00000004ff007c0c */ /* 0x000fc8000bf05070 */
[----:B------:R-:W-:-:S13]  /*0ee0*/  ISETP.NE.AND.EX P0, PT, RZ, UR5, PT, P0 ;  /* 0x00000005ff007c0c */ /* 0x000fda000bf05300 */
[----:B------:R-:W-:Y:S05]  /*0ef0*/  @!P0 BRA `(.L_x_11) ;  /* 0x00000000001c8947 */ /* 0x000fea0003800000 */
[----:B------:R-:W0:Y:S02]  /*0f00*/  LDC.64 R4, c[0x0][0x598] ;  /* 0x00016600ff047b82 */ /* 0x000e240000000a00 */
[----:B0-----:R-:W2:Y:S02]  /*0f10*/  LDG.E.64 R4, desc[UR36][R4.64] ;  /* 0x0000002404047981 */ /* 0x001ea4000c1e1b00 */
[----:B--2---:R-:W-:-:S04]  /*0f20*/  ISETP.NE.U32.AND P0, PT, R4, RZ, PT ;  /* 0x000000ff0400720c */ /* 0x004fc80003f05070 */
[----:B------:R-:W-:-:S13]  /*0f30*/  ISETP.NE.AND.EX P0, PT, R5, RZ, PT, P0 ;  /* 0x000000ff0500720c */ /* 0x000fda0003f05300 */
[----:B------:R-:W-:Y:S05]  /*0f40*/  @!P0 BRA `(.L_x_11) ;  /* 0x0000000000088947 */ /* 0x000fea0003800000 */
[----:B------:R0:W5:Y:S01]  /*0f50*/  LD.E R155, desc[UR36][R4.64] ;  /* 0x00000024049b7980 */ /* 0x000162000c101900 */
[----:B------:R-:W-:Y:S05]  /*0f60*/  BRA `(.L_x_12) ;  /* 0x0000000000247947 */ /* 0x000fea0003800000 */
.L_x_11:
[----:B------:R-:W-:Y:S02]  /*0f70*/  ULDC.64 UR4, c[0x0][0x588] ;  /* 0x0001620000047ab9 */ /* 0x000fe40000000a00 */
[----:B------:R-:W-:-:S04]  /*0f80*/  ISETP.NE.U32.AND P0, PT, RZ, UR4, PT ;  /* 0x00000004ff007c0c */ /* 0x000fc8000bf05070 */
[----:B------:R-:W-:-:S13]  /*0f90*/  ISETP.NE.AND.EX P0, PT, RZ, UR5, PT, P0 ;  /* 0x00000005ff007c0c */ /* 0x000fda000bf05300 */
[----:B------:R-:W-:Y:S05]  /*0fa0*/  @!P0 BRA `(.L_x_13) ;  /* 0x00000000000c8947 */ /* 0x000fea0003800000 */
[----:B------:R-:W0:Y:S02]  /*0fb0*/  LDC.64 R4, c[0x0][0x588] ;  /* 0x00016200ff047b82 */ /* 0x000e240000000a00 */
[----:B0-----:R1:W5:Y:S01]  /*0fc0*/  LDG.E R155, desc[UR36][R4.64] ;  /* 0x00000024049b7981 */ /* 0x001362000c1e1900 */
[----:B------:R-:W-:Y:S05]  /*0fd0*/  BRA `(.L_x_12) ;  /* 0x0000000000087947 */ /* 0x000fea0003800000 */
.L_x_13:
[----:B------:R-:W-:Y:S02]  /*0fe0*/  ULDC UR4, c[0x0][0x580] ;  /* 0x0001600000047ab9 */ /* 0x000fe40000000800 */
[----:B------:R-:W-:-:S07]  /*0ff0*/  IMAD.U32 R155, RZ, RZ, UR4 ;  /* 0x00000004ff9b7e24 */ /* 0x000fce000f8e00ff */
.L_x_12:
[----:B------:R-:W-:Y:S02]  /*1000*/  ULDC.64 UR4, c[0x0][0x5a0] ;  /* 0x0001680000047ab9 */ /* 0x000fe40000000a00 */
[----:B------:R-:W-:-:S04]  /*1010*/  ISETP.NE.U32.AND P0, PT, RZ, UR4, PT ;  /* 0x00000004ff007c0c */ /* 0x000fc8000bf05070 */
[----:B------:R-:W-:-:S13]  /*1020*/  ISETP.NE.AND.EX P0, PT, RZ, UR5, PT, P0 ;  /* 0x00000005ff007c0c */ /* 0x000fda000bf05300 */
[----:B------:R-:W-:Y:S05]  /*1030*/  @!P0 BRA `(.L_x_14) ;  /* 0x00000000001c8947 */ /* 0x000fea0003800000 */
[----:B01----:R-:W0:Y:S02]  /*1040*/  LDC.64 R4, c[0x0][0x5a0] ;  /* 0x00016800ff047b82 */ /* 0x003e240000000a00 */
[----:B0-----:R-:W2:Y:S02]  /*1050*/  LDG.E.64 R4, desc[UR36][R4.64] ;  /* 0x0000002404047981 */ /* 0x001ea4000c1e1b00 */
[----:B--2---:R-:W-:-:S04]  /*1060*/  ISETP.NE.U32.AND P0, PT, R4, RZ, PT ;  /* 0x000000ff0400720c */ /* 0x004fc80003f05070 */
[----:B------:R-:W-:-:S13]  /*1070*/  ISETP.NE.AND.EX P0, PT, R5, RZ, PT, P0 ;  /* 0x000000ff0500720c */ /* 0x000fda0003f05300 */
[----:B------:R-:W-:Y:S05]  /*1080*/  @!P0 BRA `(.L_x_14) ;  /* 0x0000000000088947 */ /* 0x000fea0003800000 */
[----:B------:R0:W5:Y:S01]  /*1090*/  LD.E R156, desc[UR36][R4.64] ;  /* 0x00000024049c7980 */ /* 0x000162000c101900 */
[----:B------:R-:W-:Y:S05]  /*10a0*/  BRA `(.L_x_15) ;  /* 0x0000000000247947 */ /* 0x000fea0003800000 */
.L_x_14:
[----:B------:R-:W-:Y:S02]  /*10b0*/  ULDC.64 UR4, c[0x0][0x590] ;  /* 0x0001640000047ab9 */ /* 0x000fe40000000a00 */
[----:B------:R-:W-:-:S04]  /*10c0*/  ISETP.NE.U32.AND P0, PT, RZ, UR4, PT ;  /* 0x00000004ff007c0c */ /* 0x000fc8000bf05070 */
[----:B------:R-:W-:-:S13]  /*10d0*/  ISETP.NE.AND.EX P0, PT, RZ, UR5, PT, P0 ;  /* 0x00000005ff007c0c */ /* 0x000fda000bf05300 */
[----:B------:R-:W-:Y:S05]  /*10e0*/  @!P0 BRA `(.L_x_16) ;  /* 0x00000000000c8947 */ /* 0x000fea0003800000 */
[----:B------:R-:W2:Y:S02]  /*10f0*/  LDC.64 R156, c[0x0][0x590] ;  /* 0x00016400ff9c7b82 */ /* 0x000ea40000000a00 */
[----:B--2---:R2:W5:Y:S01]  /*1100*/  LDG.E R156, desc[UR36][R156.64] ;  /* 0x000000249c9c7981 */ /* 0x004562000c1e1900 */
[----:B------:R-:W-:Y:S05]  /*1110*/  BRA `(.L_x_15) ;  /* 0x0000000000087947 */ /* 0x000fea0003800000 */
.L_x_16:
[----:B------:R-:W-:Y:S02]  /*1120*/  ULDC UR4, c[0x0][0x584] ;  /* 0x0001610000047ab9 */ /* 0x000fe40000000800 */
[----:B------:R-:W-:-:S07]  /*1130*/  IMAD.U32 R156, RZ, RZ, UR4 ;  /* 0x00000004ff9c7e24 */ /* 0x000fce000f8e00ff */
.L_x_15:
[----:B------:R-:W-:-:S13]  /*1140*/  LOP3.LUT P0, RZ, R0, 0xff, RZ, 0xc0, !PT ;  /* 0x000000ff00ff7812 */ /* 0x000fda000780c0ff */
[----:B------:R-:W-:Y:S05]  /*1150*/  @!P0 EXIT ;  /* 0x000000000000894d */ /* 0x000fea0003800000 */
[----:B------:R-:W-:Y:S01]  /*1160*/  ULDC UR4, c[0x0][0x28c] ;  /* 0x0000a30000047ab9 */ /* 0x000fe20000000800 */
[----:B------:R-:W-:Y:S01]  /*1170*/  LOP3.LUT R166, R19, 0x1, RZ, 0xfc, !PT ;  /* 0x0000000113a67812 */ /* 0x000fe200078efcff */
[----:B------:R-:W-:Y:S01]  /*1180*/  UIADD3 UR4, UR4, 0x3f, URZ ;  /* 0x0000003f04047890 */ /* 0x000fe2000fffe03f */
[----:B------:R-:W-:Y:S01]  /*1190*/  UMOV UR38, URZ ;  /* 0x0000003f00267c82 */ /* 0x000fe20008000000 */
[----:B------:R-:W-:Y:S02]  /*11a0*/  UMOV UR39, URZ ;  /* 0x0000003f00277c82 */ /* 0x000fe40008000000 */
[----:B------:R-:W-:-:S04]  /*11b0*/  USHF.R.S32.HI UR5, URZ, 0x1f, UR4 ;  /* 0x0000001f3f057899 */ /* 0x000fc80008011404 */
[----:B------:R-:W-:-:S04]  /*11c0*/  ULEA.HI UR5, UR5, UR4, URZ, 0x6 ;  /* 0x0000000405057291 */ /* 0x000fc8000f8f303f */
[----:B------:R-:W-:-:S12]  /*11d0*/  USHF.R.S32.HI UR40, URZ, 0x6, UR5 ;  /* 0x000000063f287899 */ /* 0x000fd80008011405 */
.L_x_290:
[----:B------:R-:W-:Y:S01]  /*11e0*/  LOP3.LUT R0, R18, 0x80, RZ, 0xc0, !PT ;  /* 0x0000008012007812 */ /* 0x000fe200078ec0ff */
[----:B---3--:R-:W3:Y:S01]  /*11f0*/  S2UR UR7, SR_CgaCtaId ;  /* 0x00000000000779c3 */ /* 0x008ee20000008800 */
[----:B------:R-:W-:Y:S02]  /*1200*/  UMOV UR6, 0x400 ;  /* 0x0000040000067882 */ /* 0x000fe40000000000 */
[----:B------:R-:W-:-:S06]  /*1210*/  SHF.R.U32.HI R0, RZ, 0x7, R0 ;  /* 0x00000007ff007819 */ /* 0x000fcc0000011600 */
[----:B----4-:R-:W4:Y:S01]  /*1220*/  SHFL.IDX PT, R0, R0, RZ, 0x1f ;  /* 0x00001fff00007589 */ /* 0x010f2200000e0000 */
[----:B---3--:R-:W-:Y:S01]  /*1230*/  ULEA UR6, UR7, UR6, 0x18 ;  /* 0x0000000607067291 */ /* 0x008fe2000f8ec03f */
[----:B----4-:R-:W-:-:S13]  /*1240*/  R2UR UR4, R0 ;  /* 0x00000000000472ca */ /* 0x010fda00000e0000 */
[----:B------:R-:W-:-:S04]  /*1250*/  ULEA.HI UR5, UR4, UR4, URZ, 0x1 ;  /* 0x0000000404057291 */ /* 0x000fc8000f8f083f */
[----:B------:R-:W-:-:S04]  /*1260*/  ULOP3.LUT UR5, UR5, 0x7fffe, URZ, 0xc0, !UPT ;  /* 0x0007fffe05057892 */ /* 0x000fc8000f8ec03f */
[----:B------:R-:W-:-:S03]  /*1270*/  UIADD3 UR5, UR4, -UR5, URZ ;  /* 0x8000000504057290 */ /* 0x000fc6000fffe03f */
[----:B------:R-:W-:Y:S01]  /*1280*/  ULDC UR4, c[0x0][0x28c] ;  /* 0x0000a30000047ab9 */ /* 0x000fe20000000800 */
[----:B------:R-:W-:Y:S01]  /*1290*/  ULEA UR5, UR5, UR6, 0xd ;  /* 0x0000000605057291 */ /* 0x000fe2000f8e683f */
[----:B------:R-:W-:-:S03]  /*12a0*/  ISETP.LT.AND P0, PT, RZ, UR4, PT ;  /* 0x00000004ff007c0c */ /* 0x000fc6000bf01270 */
[----:B------:R-:W-:-:S04]  /*12b0*/  UIADD3 UR5, UR5, 0x100, URZ ;  /* 0x0000010005057890 */ /* 0x000fc8000fffe03f */
[----:B------:R-:W-:-:S04]  /*12c0*/  USHF.R.U32.HI UR5, URZ, 0x4, UR5 ;  /* 0x000000043f057899 */ /* 0x000fc80008011605 */
[----:B------:R-:W-:Y:S02]  /*12d0*/  ULOP3.LUT UR41, UR5, 0x3fff, URZ, 0xc0, !UPT ;  /* 0x00003fff05297892 */ /* 0x000fe4000f8ec03f */
[----:B-12---:R-:W-:Y:S10]  /*12e0*/  @P0 BRA `(.L_x_17) ;  /* 0x0000000000400947 */ /* 0x006ff40003800000 */
[----:B------:R-:W-:Y:S01]  /*12f0*/  MOV R0, 0x0 ;  /* 0x0000000000007802 */ /* 0x000fe20000000f00 */
[----:B------:R-:W-:Y:S01]  /*1300*/  ULDC.64 UR4, c[0x4][0x68] ;  /* 0x01001a0000047ab9 */ /* 0x000fe20000000a00 */
[----:B------:R-:W-:Y:S01]  /*1310*/  ULDC.64 UR6, c[0x4][0x8] ;  /* 0x0100020000067ab9 */ /* 0x000fe20000000a00 */
[----:B01----:R-:W-:Y:S01]  /*1320*/  IMAD.U32 R4, RZ, RZ, UR4 ;  /* 0x00000004ff047e24 */ /* 0x003fe2000f8e00ff */
[----:B------:R0:W1:Y:S01]  /*1330*/  LDC.64 R14, c[0x4][R0] ;  /* 0x01000000000e7b82 */ /* 0x0000620000000a00 */
[----:B------:R-:W-:Y:S01]  /*1340*/  IMAD.U32 R5, RZ, RZ, UR5 ;  /* 0x00000005ff057e24 */ /* 0x000fe2000f8e00ff */
[----:B------:R-:W-:Y:S01]  /*1350*/  ULDC.64 UR4, c[0x4][0x70] ;  /* 0x01001c0000047ab9 */ /* 0x000fe20000000a00 */
[----:B------:R-:W-:Y:S01]  /*1360*/  IMAD.U32 R10, RZ, RZ, UR6 ;  /* 0x00000006ff0a7e24 */ /* 0x000fe2000f8e00ff */
[----:B------:R-:W-:Y:S01]  /*1370*/  MOV R7, UR5 ;  /* 0x0000000500077c02 */ /* 0x000fe20008000f00 */
[----:B------:R-:W-:Y:S02]  /*1380*/  IMAD.U32 R6, RZ, RZ, UR4 ;  /* 0x00000004ff067e24 */ /* 0x000fe4000f8e00ff */
[----:B------:R-:W-:-:S02]  /*1390*/  IMAD.U32 R11, RZ, RZ, UR7 ;  /* 0x00000007ff0b7e24 */ /* 0x000fc4000f8e00ff */
[----:B------:R-:W-:Y:S02]  /*13a0*/  IMAD.MOV.U32 R8, RZ, RZ, 0x1e1 ;  /* 0x000001e1ff087424 */ /* 0x000fe400078e00ff */
[----:B------:R-:W-:Y:S02]  /*13b0*/  IMAD.MOV.U32 R12, RZ, RZ, 0x1 ;  /* 0x00000001ff0c7424 */ /* 0x000fe400078e00ff */
[----:B0-----:R-:W-:-:S07]  /*13c0*/  IMAD.MOV.U32 R13, RZ, RZ, RZ ;  /* 0x000000ffff0d7224 */ /* 0x001fce00078e00ff */
[----:B------:R-:W-:-:S07]  /*13d0*/  LEPC R20, `(.L_x_17) ;  /* 0x000000001014794e */ /* 0x000fce0000000000 */
[----:B-12--5:R-:W-:Y:S05]  /*13e0*/  CALL.ABS.NOINC R14 ;  /* 0x000000000e007343 */ /* 0x026fea0003c00000 */
.L_x_17:
[----:B------:R-:W-:-:S13]  /*13f0*/  ISETP.NE.AND P0, PT, R166, 0x3, PT ;  /* 0x00000003a600780c */ /* 0x000fda0003f05270 */
[----:B------:R-:W-:Y:S05]  /*1400*/  @!P0 BRA `(.L_x_18) ;  /* 0x0000000000048947 */ /* 0x000fea0003800000 */
[----:B------:R-:W-:Y:S01]  /*1410*/  BPT.TRAP 0x1 ;  /* 0x000000040000795c */ /* 0x000fe20000300000 */
.L_x_18:
[----:B------:R-:W3:Y:S01]  /*1420*/  S2UR UR5, SR_CgaCtaId ;  /* 0x00000000000579c3 */ /* 0x000ee20000008800 */
[----:B------:R-:W-:Y:S01]  /*1430*/  UMOV UR4, 0x400 ;  /* 0x0000040000047882 */ /* 0x000fe20000000000 */
[----:B------:R-:W-:Y:S02]  /*1440*/  IMAD.U32 R0, RZ, RZ, UR38 ;  /* 0x00000026ff007e24 */ /* 0x000fe4000f8e00ff */
[----:B------:R-:W-:-:S03]  /*1450*/  IMAD.U32 R3, RZ, RZ, UR39 ;  /* 0x00000027ff037e24 */ /* 0x000fc6000f8e00ff */
[----:B------:R-:W-:Y:S01]  /*1460*/  SHF.L.U32 R0, R0, 0x1f, RZ ;  /* 0x0000001f00007819 */ /* 0x000fe200000006ff */
[----:B---3--:R-:W-:-:S06]  /*1470*/  ULEA UR4, UR5, UR4, 0x18 ;  /* 0x0000000405047291 */ /* 0x008fcc000f8ec03f */
[----:B------:R-:W-:-:S04]  /*1480*/  IMAD.U32 R6, RZ, RZ, UR4 ;  /* 0x00000004ff067e24 */ /* 0x000fc8000f8e00ff */
[----:B------:R-:W-:-:S04]  /*1490*/  IMAD R3, R3, 0x8, R6 ;  /* 0x0000000803037824 */ /* 0x000fc800078e0206 */
[----:B------:R3:W4:Y:S01]  /*14a0*/  SYNCS.PHASECHK.TRANS64.TRYWAIT P1, [R3+URZ], R0 ;  /* 0x00000000030075a7 */ /* 0x000722000802017f */
[----:B------:R-:W-:Y:S05]  /*14b0*/  @!P0 BRA `(.L_x_19) ;  /* 0x0000000000048947 */ /* 0x000fea0003800000 */
[----:B------:R-:W-:Y:S01]  /*14c0*/  BPT.TRAP 0x1 ;  /* 0x000000040000795c */ /* 0x000fe20000300000 */
.L_x_19:
[----:B----4-:R-:W-:Y:S05]  /*14d0*/  @P1 BRA `(.L_x_20) ;  /* 0x0000000000081947 */ /* 0x010fea0003800000 */
[----:B------:R-:W4:Y:S02]  /*14e0*/  SYNCS.PHASECHK.TRANS64.TRYWAIT P1, [R3+URZ], R0 ;  /* 0x00000000030075a7 */ /* 0x000f24000802017f */
[----:B----4-:R-:W-:Y:S05]  /*14f0*/  @!P1 BRA `(.L_x_21) ;  /* 0x000000ac00d49947 */ /* 0x010fea0003800000 */
.L_x_20:
[----:B------:R-:W-:-:S04]  /*1500*/  UISETP.LT.AND UP0, UPT, UR40, 0x1, UPT ;  /* 0x000000012800788c */ /* 0x000fc8000bf01270 */
[----:B------:R-:W-:-:S06]  /*1510*/  USEL UR4, UR40, 0x1, UP0 ;  /* 0x0000000128047887 */ /* 0x000fcc0008000000 */
[----:B---34-:R-:W-:Y:S01]  /*1520*/  IMAD.U32 R0, RZ, RZ, UR4 ;  /* 0x00000004ff007e24 */ /* 0x018fe2000f8e00ff */
[----:B------:R-:W-:Y:S05]  /*1530*/  WARPSYNC.ALL ;  /* 0x0000000000007948 */ /* 0x000fea0003800000 */
[----:B------:R-:W-:-:S04]  /*1540*/  IADD3 R0, -R0, UR40, RZ ;  /* 0x0000002800007c10 */ /* 0x000fc8000fffe1ff */
[----:B------:R-:W-:Y:S02]  /*1550*/  ISETP.GE.AND P1, PT, R0, 0x1, PT ;  /* 0x000000010000780c */ /* 0x000fe40003f26270 */
[----:B------:R-:W-:Y:S01]  /*1560*/  R2UR UR4, R6 ;  /* 0x00000000060472ca */ /* 0x000fe200000e0000 */
[----:B------:R-:W-:Y:S01]  /*1570*/  WARPGROUP.ARRIVE ;  /* 0x00000000000079c5 */ /* 0x000fe20000000000 */
[----:B------:R-:W-:Y:S01]  /*1580*/  UMOV UR9, 0x40000040 ;  /* 0x4000004000097882 */ /* 0x000fe20000000000 */
[----:B------:R-:W-:-:S10]  /*1590*/  UMOV UR11, 0x40000040 ;  /* 0x40000040000b7882 */ /* 0x000fd40000000000 */
[----:B------:R-:W-:-:S04]  /*15a0*/  UIADD3 UR4, UR4, 0x18100, URZ ;  /* 0x0001810004047890 */ /* 0x000fc8000fffe03f */
[----:B------:R-:W-:-:S04]  /*15b0*/  USHF.R.U32.HI UR4, URZ, 0x4, UR4 ;  /* 0x000000043f047899 */ /* 0x000fc80008011604 */
[----:B------:R-:W-:Y:S02]  /*15c0*/  ULOP3.LUT UR5, UR4, 0x3fff, URZ, 0xc0, !UPT ;  /* 0x00003fff04057892 */ /* 0x000fe4000f8ec03f */
[----:B------:R-:W-:Y:S02]  /*15d0*/  ULOP3.LUT UR4, UR41, 0x10000, URZ, 0xfc, !UPT ;  /* 0x0001000029047892 */ /* 0x000fe4000f8efc3f */
[----:B------:R-:W-:Y:S02]  /*15e0*/  ULOP3.LUT UR5, UR5, 0x10000, URZ, 0xfc, !UPT ;  /* 0x0001000005057892 */ /* 0x000fe4000f8efc3f */
[----:B------:R-:W-:Y:S02]  /*15f0*/  ULEA UR6, UR39, UR4, 0xb ;  /* 0x0000000427067291 */ /* 0x000fe4000f8e583f */
[----:B------:R-:W-:-:S05]  /*1600*/  ULEA UR7, UR39, UR5, 0xa ;  /* 0x0000000527077291 */ /* 0x000fca000f8e503f */
[----:B------:R-:W-:Y:S02]  /*1610*/  UMOV UR8, UR6 ;  /* 0x0000000600087c82 */ /* 0x000fe40008000000 */
[----:B------:R-:W-:Y:S02]  /*1620*/  UMOV UR10, UR7 ;  /* 0x00000007000a7c82 */ /* 0x000fe40008000000 */
[----:B------:R-:W-:Y:S01]  /*1630*/  HGMMA.64x128x16.F32.BF16 R88, gdesc[UR8], RZ, !UPT, gsb0 ;  /* 0x01e00000085879f0 */ /* 0x000fe2000c0018ff */
[----:B------:R-:W-:Y:S01]  /*1640*/  UIADD3 UR8, UR6, 0x400, URZ ;  /* 0x0000040006087890 */ /* 0x000fe2000fffe03f */
[----:B------:R-:W-:Y:S01]  /*1650*/  UMOV UR9, 0x40000040 ;  /* 0x4000004000097882 */ /* 0x000fe20000000000 */
[----:B------:R-:W-:Y:S02]  /*1660*/  WARPGROUP.DEPBAR.LE gsb0, 0x0 ;  /* 0x00008000000079c5 */ /* 0x000fe40000010000 */
[----:B------:R-:W-:-:S07]  /*1670*/  WARPGROUP.ARRIVE ;  /* 0x00000000000079c5 */ /* 0x000fce0000000000 */
[----:B------:R-:W-:Y:S01]  /*1680*/  HGMMA.64x128x16.F32.BF16 R24, gdesc[UR8], RZ, !UPT, gsb0 ;  /* 0x01e00000081879f0 */ /* 0x000fe2000c0018ff */
[----:B------:R-:W-:Y:S02]  /*1690*/  UIADD3 UR8, UR6, 0x2, URZ ;  /* 0x0000000206087890 */ /* 0x000fe4000fffe03f */
[----:B------:R-:W-:Y:S01]  /*16a0*/  UIADD3 UR10, UR7, 0x2, URZ ;  /* 0x00000002070a7890 */ /* 0x000fe2000fffe03f */
[----:B------:R-:W-:Y:S01]  /*16b0*/  UMOV UR9, 0x40000040 ;  /* 0x4000004000097882 */ /* 0x000fe20000000000 */
[----:B------:R-:W-:Y:S01]  /*16c0*/  UMOV UR11, 0x40000040 ;  /* 0x40000040000b7882 */ /* 0x000fe20000000000 */
[----:B------:R-:W-:Y:S02]  /*16d0*/  WARPGROUP.DEPBAR.LE gsb0, 0x0 ;  /* 0x00008000000079c5 */ /* 0x000fe40000010000 */
[----:B------:R-:W-:-:S06]  /*16e0*/  WARPGROUP.ARRIVE ;  /* 0x00000000000079c5 */ /* 0x000fcc0000000000 */
[----:B------:R-:W-:Y:S01]  /*16f0*/  HGMMA.64x128x16.F32.BF16 R88, gdesc[UR8], R88, gsb0 ;  /* 0x01e00000085879f0 */ /* 0x000fe20008001858 */
[----:B------:R-:W-:Y:S01]  /*1700*/  UIADD3 UR8, UR6, 0x402, URZ ;  /* 0x0000040206087890 */ /* 0x000fe2000fffe03f */
[----:B------:R-:W-:Y:S01]  /*1710*/  UMOV UR9, 0x40000040 ;  /* 0x4000004000097882 */ /* 0x000fe20000000000 */
[----:B------:R-:W-:Y:S02]  /*1720*/  WARPGROUP.DEPBAR.LE gsb0, 0x0 ;  /* 0x00008000000079c5 */ /* 0x000fe40000010000 */
[----:B------:R-:W-:-:S07]  /*1730*/  WARPGROUP.ARRIVE ;  /* 0x00000000000079c5 */ /* 0x000fce0000000000 */
[----:B------:R-:W-:Y:S01]  /*1740*/  HGMMA.64x128x16.F32.BF16 R24, gdesc[UR8], R24, gsb0 ;  /* 0x01e00000081879f0 */ /* 0x000fe20008001818 */
        /* <DEDUP_REMOVED lines=23> */
[----:B------:R-:W-:Y:S03]  /*18c0*/  HGMMA.64x128x16.F32.BF16 R24, gdesc[UR8], R24, gsb0 ;  /* 0x01e00000081879f0 */ /* 0x000fe60008001818 */
[----:B------:R-:W-:Y:S02]  /*18d0*/  WARPGROUP.DEPBAR.LE gsb0, 0x0 ;  /* 0x00008000000079c5 */ /* 0x000fe40000010000 */
[----:B------:R-:W-:Y:S05]  /*18e0*/  @!P1 BRA `(.L_x_22) ;  /* 0x0000000400749947 */ /* 0x000fea0003800000 */
[----:B------:R-:W-:Y:S02]  /*18f0*/  UIADD3 UR6, UR39, 0x1, URZ ;  /* 0x0000000127067890 */ /* 0x000fe4000fffe03f */
[----:B------:R-:W-:Y:S02]  /*1900*/  MOV R3, UR39 ;  /* 0x0000002700037c02 */ /* 0x000fe40008000f00 */
[----:B------:R-:W-:-:S04]  /*1910*/  UISETP.NE.AND UP0, UPT, UR6, 0x3, UPT ;  /* 0x000000030600788c */ /* 0x000fc8000bf05270 */
[----:B------:R-:W-:Y:S02]  /*1920*/  USEL UR7, URZ, 0x1, UP0 ;  /* 0x000000013f077887 */ /* 0x000fe40008000000 */
[----:B------:R-:W-:Y:S02]  /*1930*/  USEL UR6, UR6, URZ, UP0 ;  /* 0x0000003f06067287 */ /* 0x000fe40008000000 */
[----:B------:R-:W-:-:S06]  /*1940*/  ULOP3.LUT UR7, UR38, UR7, URZ, 0x3c, !UPT ;  /* 0x0000000726077292 */ /* 0x000fcc000f8e3c3f */
[----:B------:R-:W-:-:S07]  /*1950*/  IMAD.U32 R7, RZ, RZ, UR7 ;  /* 0x00000007ff077e24 */ /* 0x000fce000f8e00ff */
.L_x_29:
[----:B------:R-:W-:Y:S05]  /*1960*/  @!P0 BRA `(.L_x_23) ;  /* 0x0000000000048947 */ /* 0x000fea0003800000 */
[----:B------:R-:W-:Y:S01]  /*1970*/  BPT.TRAP 0x1 ;  /* 0x000000040000795c */ /* 0x000fe20000300000 */
.L_x_23:
[----:B------:R-:W3:Y:S01]  /*1980*/  S2UR UR8, SR_CgaCtaId ;  /* 0x00000000000879c3 */ /* 0x000ee20000008800 */
[----:B------:R-:W-:Y:S01]  /*1990*/  UMOV UR7, 0x400 ;  /* 0x0000040000077882 */ /* 0x000fe20000000000 */
[----:B01----:R-:W-:Y:S01]  /*19a0*/  IMAD.U32 R5, RZ, RZ, UR6 ;  /* 0x00000006ff057e24 */ /* 0x003fe2000f8e00ff */
[----:B------:R-:W-:Y:S01]  /*19b0*/  SHF.L.U32 R4, R7, 0x1f, RZ ;  /* 0x0000001f07047819 */ /* 0x000fe200000006ff */
[----:B---3--:R-:W-:-:S06]  /*19c0*/  ULEA UR7, UR8, UR7, 0x18 ;  /* 0x0000000708077291 */ /* 0x008fcc000f8ec03f */
[----:B------:R-:W-:-:S04]  /*19d0*/  IMAD.U32 R6, RZ, RZ, UR7 ;  /* 0x00000007ff067e24 */ /* 0x000fc8000f8e00ff */
[----:B------:R-:W-:-:S04]  /*19e0*/  IMAD R5, R5, 0x8, R6 ;  /* 0x0000000805057824 */ /* 0x000fc800078e0206 */
[----:B------:R0:W1:Y:S01]  /*19f0*/  SYNCS.PHASECHK.TRANS64.TRYWAIT P1, [R5+URZ], R4 ;  /* 0x00000004050075a7 */ /* 0x000062000802017f */
[----:B------:R-:W-:Y:S05]  /*1a00*/  @!P0 BRA `(.L_x_24) ;  /* 0x0000000000048947 */ /* 0x000fea0003800000 */
[----:B------:R-:W-:Y:S01]  /*1a10*/  BPT.TRAP 0x1 ;  /* 0x000000040000795c */ /* 0x000fe20000300000 */
.L_x_24:
[----:B-1----:R-:W-:Y:S05]  /*1a20*/  @P1 BRA `(.L_x_25) ;  /* 0x0000000000081947 */ /* 0x002fea0003800000 */
[----:B------:R-:W1:Y:S02]  /*1a30*/  SYNCS.PHASECHK.TRANS64.TRYWAIT P1, [R5+URZ], R4 ;  /* 0x00000004050075a7 */ /* 0x000e64000802017f */
[----:B-1----:R-:W-:Y:S05]  /*1a40*/  @!P1 BRA `(.L_x_26) ;  /* 0x000000a800949947 */ /* 0x002fea0003800000 */
.L_x_25:
[----:B------:R-:W-:Y:S01]  /*1a50*/  ULEA UR7, UR6, UR4, 0xb ;  /* 0x0000000406077291 */ /* 0x000fe2000f8e583f */
[----:B------:R-:W-:Y:S01]  /*1a60*/  WARPGROUP.ARRIVE ;  /* 0x00000000000079c5 */ /* 0x000fe20000000000 */
[----:B------:R-:W-:Y:S01]  /*1a70*/  ULEA UR12, UR6, UR5, 0xa ;  /* 0x00000005060c7291 */ /* 0x000fe2000f8e503f */
[----:B------:R-:W-:Y:S01]  /*1a80*/  UMOV UR9, 0x40000040 ;  /* 0x4000004000097882 */ /* 0x000fe20000000000 */
[----:B------:R-:W-:-:S03]  /*1a90*/  UMOV UR11, 0x40000040 ;  /* 0x40000040000b7882 */ /* 0x000fc60000000000 */
[----:B------:R-:W-:Y:S02]  /*1aa0*/  UMOV UR8, UR7 ;  /* 0x0000000700087c82 */ /* 0x000fe40008000000 */
[----:B------:R-:W-:Y:S02]  /*1ab0*/  UMOV UR10, UR12 ;  /* 0x0000000c000a7c82 */ /* 0x000fe40008000000 */
        /* <DEDUP_REMOVED lines=44> */
[----:B------:R-:W-:Y:S01]  /*1d80*/  BPT.TRAP 0x1 ;  /* 0x000000040000795c */ /* 0x000fe20000300000 */
.L_x_27:
[----:B------:R-:W-:-:S13]  /*1d90*/  ISETP.NE.AND P1, PT, R22, RZ, PT ;  /* 0x000000ff1600720c */ /* 0x000fda0003f25270 */
[----:B01----:R-:W-:-:S04]  /*1da0*/  @P1 IMAD R4, R3, 0x8, R6 ;  /* 0x0000000803041824 */ /* 0x003fc800078e0206 */
[----:B------:R-:W-:-:S05]  /*1db0*/  @P1 VIADD R5, R4, 0x18 ;  /* 0x0000001804051836 */ /* 0x000fca0000000000 */
[----:B------:R-:W-:-:S04]  /*1dc0*/  @P1 PRMT R5, R152, 0x654, R5 ;  /* 0x0000065498051816 */ /* 0x000fc80000000005 */
[----:B------:R0:W-:Y:S01]  /*1dd0*/  @P1 SYNCS.ARRIVE.TRANS64.RED.A1T0 RZ, [R5+URZ], RZ ;  /* 0x000000ff05ff19a7 */ /* 0x0001e2000810043f */
[----:B------:R-:W-:-:S13]  /*1de0*/  ISETP.GT.U32.AND P1, PT, R19, 0x1, PT ;  /* 0x000000011300780c */ /* 0x000fda0003f24070 */
[----:B0-----:R-:W-:Y:S05]  /*1df0*/  @P1 BRA `(.L_x_28) ;  /* 0x0000000000041947 */ /* 0x001fea0003800000 */
[----:B------:R-:W-:Y:S01]  /*1e00*/  BPT.TRAP 0x1 ;  /* 0x000000040000795c */ /* 0x000fe20000300000 */
.L_x_28:
[----:B------:R-:W-:Y:S01]  /*1e10*/  UIADD3 UR6, UR6, 0x1, URZ ;  /* 0x0000000106067890 */ /* 0x000fe2000fffe03f */
[C---:B------:R-:W-:Y:S01]  /*1e20*/  ISETP.GT.AND P2, PT, R0.reuse, 0x1, PT ;  /* 0x000000010000780c */ /* 0x040fe20003f44270 */
[----:B------:R-:W-:Y:S02]  /*1e30*/  VIADD R3, R3, 0x1 ;  /* 0x0000000103037836 */ /* 0x000fe40000000000 */
[----:B------:R-:W-:Y:S01]  /*1e40*/  UISETP.NE.AND UP0, UPT, UR6, 0x3, UPT ;  /* 0x000000030600788c */ /* 0x000fe2000bf05270 */
[----:B------:R-:W-:Y:S02]  /*1e50*/  VIADD R0, R0, 0xffffffff ;  /* 0xffffffff00007836 */ /* 0x000fe40000000000 */
[C---:B------:R-:W-:Y:S01]  /*1e60*/  ISETP.NE.AND P1, PT, R3.reuse, 0x3, PT ;  /* 0x000000030300780c */ /* 0x040fe20003f25270 */
[----:B------:R-:W-:Y:S02]  /*1e70*/  USEL UR7, URZ, 0x1, UP0 ;  /* 0x000000013f077887 */ /* 0x000fe40008000000 */
[----:B------:R-:W-:Y:S01]  /*1e80*/  USEL UR6, UR6, URZ, UP0 ;  /* 0x0000003f06067287 */ /* 0x000fe20008000000 */
[----:B------:R-:W-:-:S03]  /*1e90*/  SEL R3, R3, RZ, P1 ;  /* 0x000000ff03037207 */ /* 0x000fc60000800000 */
[----:B------:R-:W-:Y:S01]  /*1ea0*/  LOP3.LUT R7, R7, UR7, RZ, 0x3c, !PT ;  /* 0x0000000707077c12 */ /* 0x000fe2000f8e3cff */
[----:B------:R-:W-:Y:S07]  /*1eb0*/  @P2 BRA `(.L_x_29) ;  /* 0xfffffff800a82947 */ /* 0x000fee000383ffff */
.L_x_22:
[----:B------:R-:W3:Y:S02]  /*1ec0*/  LDC R0, c[0x0][0x28c] ;  /* 0x0000a300ff007b82 */ /* 0x000ee40000000800 */
[----:B---3--:R-:W-:-:S13]  /*1ed0*/  ISETP.GE.AND P1, PT, R0, 0x1, PT ;  /* 0x000000010000780c */ /* 0x008fda0003f26270 */
[----:B------:R-:W-:Y:S05]  /*1ee0*/  @!P1 BRA `(.L_x_30) ;  /* 0x0000000000509947 */ /* 0x000fea0003800000 */
[----:B------:R-:W-:Y:S05]  /*1ef0*/  @!P0 BRA `(.L_x_31) ;  /* 0x0000000000048947 */ /* 0x000fea0003800000 */
[----:B------:R-:W-:Y:S01]  /*1f00*/  BPT.TRAP 0x1 ;  /* 0x000000040000795c */ /* 0x000fe20000300000 */
.L_x_31:
[----:B------:R-:W-:Y:S01]  /*1f10*/  ISETP.NE.AND P0, PT, R22, RZ, PT ;  /* 0x000000ff1600720c */ /* 0x000fe20003f05270 */
[----:B------:R-:W-:Y:S01]  /*1f20*/  BSSY B0, `(.L_x_32) ;  /* 0x000000e000007945 */ /* 0x000fe20003800000 */
[----:B------:R-:W-:-:S11]  /*1f30*/  ISETP.GT.U32.AND P1, PT, R19, 0x1, PT ;  /* 0x000000011300780c */ /* 0x000fd60003f24070 */
[----:B------:R-:W-:Y:S05]  /*1f40*/  @!P0 BRA `(.L_x_33) ;  /* 0x00000000002c8947 */ /* 0x000fea0003800000 */
[----:B------:R-:W-:-:S04]  /*1f50*/  UISETP.LT.AND UP0, UPT, UR40, 0x1, UPT ;  /* 0x000000012800788c */ /* 0x000fc8000bf01270 */
[----:B------:R-:W-:-:S04]  /*1f60*/  USEL UR6, UR40, 0x1, UP0 ;  /* 0x0000000128067887 */ /* 0x000fc80008000000 */
[----:B------:R-:W-:-:S04]  /*1f70*/  UIADD3 UR6, UR39, UR40, -UR6 ;  /* 0x0000002827067290 */ /* 0x000fc8000fffe806 */
[----:B------:R-:W-:-:S04]  /*1f80*/  UIMAD.WIDE.U32 UR4, UR6, -0x55555555, URZ ;  /* 0xaaaaaaab060478a5 */ /* 0x000fc8000f8e003f */
[----:B------:R-:W-:-:S04]  /*1f90*/  USHF.R.U32.HI UR4, URZ, 0x1, UR5 ;  /* 0x000000013f047899 */ /* 0x000fc80008011605 */
[----:B------:R-:W-:-:S06]  /*1fa0*/  UIMAD UR6, UR4, -0x3, UR6 ;  /* 0xfffffffd040678a4 */ /* 0x000fcc000f8e0206 */
[----:B------:R-:W-:-:S04]  /*1fb0*/  IMAD.U32 R3, RZ, RZ, UR6 ;  /* 0x00000006ff037e24 */ /* 0x000fc8000f8e00ff */
[----:B------:R-:W-:-:S05]  /*1fc0*/  IMAD R0, R3, 0x8, R6 ;  /* 0x0000000803007824 */ /* 0x000fca00078e0206 */
[----:B------:R-:W-:-:S04]  /*1fd0*/  IADD3 R3, R0, 0x18, RZ ;  /* 0x0000001800037810 */ /* 0x000fc80007ffe0ff */
[----:B------:R-:W-:-:S04]  /*1fe0*/  PRMT R3, R152, 0x654, R3 ;  /* 0x0000065498037816 */ /* 0x000fc80000000003 */
[----:B------:R3:W-:Y:S03]  /*1ff0*/  SYNCS.ARRIVE.TRANS64.RED.A1T0 RZ, [R3+URZ], RZ ;  /* 0x000000ff03ff79a7 */ /* 0x0007e6000810043f */
.L_x_33:
[----:B------:R-:W-:Y:S05]  /*2000*/  BSYNC B0 ;  /* 0x0000000000007941 */ /* 0x000fea0003800000 */
.L_x_32:
[----:B------:R-:W-:Y:S05]  /*2010*/  @P1 BRA `(.L_x_30) ;  /* 0x0000000000041947 */ /* 0x000fea0003800000 */
[----:B------:R-:W-:Y:S01]  /*2020*/  BPT.TRAP 0x1 ;  /* 0x000000040000795c */ /* 0x000fe20000300000 */
.L_x_30:
[----:B------:R-:W4:Y:S01]  /*2030*/  LDC R6, c[0x0][0x288] ;  /* 0x0000a200ff067b82 */ /* 0x000f220000000800 */
[--C-:B------:R-:W-:Y:S01]  /*2040*/  SHF.R.U32.HI R0, RZ, 0x2, R18.reuse ;  /* 0x00000002ff007819 */ /* 0x100fe20000011612 */
[----:B------:R-:W-:Y:S01]  /*2050*/  IMAD.SHL.U32 R13, R154, 0x80, RZ ;  /* 0x000000809a0d7824 */ /* 0x000fe200078e00ff */
[----:B01----:R-:W-:Y:S01]  /*2060*/  SHF.R.U32.HI R5, RZ, 0x7, R18 ;  /* 0x00000007ff057819 */ /* 0x003fe20000011612 */
[----:B------:R-:W-:Y:S01]  /*2070*/  UIADD3 UR39, UR40, UR39, URZ ;  /* 0x0000002728277290 */ /* 0x000fe2000fffe03f */
[----:B------:R-:W-:Y:S01]  /*2080*/  LOP3.LUT R4, R18, 0x60, RZ, 0xc0, !PT ;  /* 0x0000006012047812 */ /* 0x000fe200078ec0ff */
[----:B------:R-:W-:Y:S01]  /*2090*/  ULDC UR7, c[0x0][0x284] ;  /* 0x0000a10000077ab9 */ /* 0x000fe20000000800 */
[----:B---3--:R-:W-:Y:S01]  /*20a0*/  LOP3.LUT R3, R0, 0x7, RZ, 0xc0, !PT ;  /* 0x0000000700037812 */ /* 0x008fe200078ec0ff */
[----:B------:R-:W-:Y:S01]  /*20b0*/  UISETP.GT.U32.AND UP0, UPT, UR39, 0x2, UPT ;  /* 0x000000022700788c */ /* 0x000fe2000bf04070 */
[----:B------:R-:W-:Y:S01]  /*20c0*/  LOP3.LUT R0, R5, 0x1, RZ, 0xc0, !PT ;  /* 0x0000000105007812 */ /* 0x000fe200078ec0ff */
[----:B------:R-:W-:Y:S01]  /*20d0*/  UISETP.GE.U32.AND UP1, UPT, UR40, 0x3, UPT ;  /* 0x000000032800788c */ /* 0x000fe2000bf26070 */
[----:B------:R-:W-:Y:S01]  /*20e0*/  SHF.R.U32.HI R10, RZ, 0x1, R4 ;  /* 0x00000001ff0a7819 */ /* 0x000fe20000011604 */
[----:B------:R-:W-:Y:S01]  /*20f0*/  UISETP.LT.U32.AND UP0, UPT, UR40, 0x3, UP0 ;  /* 0x000000032800788c */ /* 0x000fe20008701070 */
[----:B------:R-:W-:Y:S01]  /*2100*/  LOP3.LUT R4, R18, 0x3, RZ, 0xc0, !PT ;  /* 0x0000000312047812 */ /* 0x000fe200078ec0ff */
[----:B------:R-:W-:Y:S01]  /*2110*/  IMAD.SHL.U32 R8, R0, 0x40, RZ ;  /* 0x0000004000087824 */ /* 0x000fe200078e00ff */
[----:B------:R-:W-:Y:S01]  /*2120*/  IADD3 R5, RZ, -R10, -R3 ;  /* 0x8000000aff057210 */ /* 0x000fe20007ffe803 */
[----:B------:R-:W-:Y:S01]  /*2130*/  ULDC.64 UR8, c[0x0][0x5d0] ;  /* 0x0001740000087ab9 */ /* 0x000fe20000000a00 */
[----:B------:R-:W-:Y:S01]  /*2140*/  SHF.R.S32.HI R21, RZ, 0x1f, R23 ;  /* 0x0000001fff157819 */ /* 0x000fe20000011417 */
[----:B------:R-:W-:Y:S01]  /*2150*/  UIMAD.WIDE.U32 UR4, UR39, -0x55555555, URZ ;  /* 0xaaaaaaab270478a5 */ /* 0x000fe2000f8e003f */
[----:B--2---:R-:W-:Y:S01]  /*2160*/  LOP3.LUT R157, R8, 0x40, R3, 0xe2, !PT ;  /* 0x00000040089d7812 */ /* 0x004fe200078ee203 */
[----:B------:R-:W-:Y:S01]  /*2170*/  IMAD R3, R0, -0x40, R5 ;  /* 0xffffffc000037824 */ /* 0x000fe200078e0205 */
[----:B------:R-:W-:Y:S01]  /*2180*/  USEL UR6, URZ, 0x1, !UP0 ;  /* 0x000000013f067887 */ /* 0x000fe2000c000000 */
[----:B------:R-:W-:Y:S01]  /*2190*/  IMAD.SHL.U32 R0, R153, 0x100, RZ ;  /* 0x0000010099007824 */ /* 0x000fe200078e00ff */
[----:B------:R-:W-:Y:S01]  /*21a0*/  USHF.R.U32.HI UR4, URZ, 0x1, UR5 ;  /* 0x000000013f047899 */ /* 0x000fe20008011605 */
[----:B----4-:R-:W-:Y:S01]  /*21b0*/  IMAD R12, R4, -0x2, R6 ;  /* 0xfffffffe040c7824 */ /* 0x010fe200078e0206 */
[----:B------:R-:W-:Y:S01]  /*21c0*/  ISETP.GE.AND P0, PT, R13, R6, PT ;  /* 0x000000060d00720c */ /* 0x000fe20003f06270 */
[----:B------:R-:W-:Y:S01]  /*21d0*/  IMAD.SHL.U32 R6, R18, 0x2, RZ ;  /* 0x0000000212067824 */ /* 0x000fe200078e00ff */
[----:B------:R-:W-:Y:S01]  /*21e0*/  ULOP3.LUT UR38, UR38, UR6, URZ, 0x3c, !UPT ;  /* 0x0000000626267292 */ /* 0x000fe2000f8e3c3f */
[----:B------:R-:W-:Y:S01]  /*21f0*/  IMAD R4, R21, UR8, RZ ;  /* 0x0000000815047c24 */ /* 0x000fe2000f8e02ff */
[C---:B------:R-:W-:Y:S01]  /*2200*/  ISETP.GE.OR P0, PT, R0.reuse, UR7, P0 ;  /* 0x0000000700007c0c */ /* 0x040fe20008706670 */
[----:B------:R-:W-:Y:S01]  /*2210*/  IMAD.WIDE R8, R153, 0x100, RZ ;  /* 0x0000010099087825 */ /* 0x000fe200078e02ff */
[----:B------:R-:W-:Y:S01]  /*2220*/  LOP3.LUT R6, R13, 0x6, R6, 0xf8, !PT ;  /* 0x000000060d067812 */ /* 0x000fe200078ef806 */
[----:B------:R-:W-:Y:S01]  /*2230*/  UIMAD UR39, UR4, -0x3, UR39 ;  /* 0xfffffffd042778a4 */ /* 0x000fe2000f8e0227 */
[----:B------:R-:W-:Y:S01]  /*2240*/  IADD3 R3, -R0, UR7, R3 ;  /* 0x0000000700037c10 */ /* 0x000fe2000fffe103 */
[----:B------:R-:W-:Y:S01]  /*2250*/  IMAD R11, R23, UR9, R4 ;  /* 0x00000009170b7c24 */ /* 0x000fe2000f8e0204 */
[----:B------:R-:W-:Y:S01]  /*2260*/  SHF.R.S32.HI R7, RZ, 0x1f, R6 ;  /* 0x0000001fff077819 */ /* 0x000fe20000011406 */
[----:B------:R-:W-:Y:S01]  /*2270*/  @UP1 ULOP3.LUT UR38, UR38, 0x1, UR4, 0x78, !UPT ;  /* 0x0000000126261892 */ /* 0x000fe2000f8e7804 */
[----:B------:R-:W-:Y:S01]  /*2280*/  LOP3.LUT R157, R8, R157, R10, 0xfe, !PT ;  /* 0x0000009d089d7212 */ /* 0x000fe200078efe0a */
[----:B------:R-:W-:-:S02]  /*2290*/  IMAD.IADD R0, R12, 0x1, -R13 ;  /* 0x000000010c007824 */ /* 0x000fc400078e0a0d */
[----:B------:R-:W-:-:S04]  /*22a0*/  IMAD.WIDE.U32 R4, R23, UR8, R6 ;  /* 0x0000000817047c25 */ /* 0x000fc8000f8e0006 */
[----:B------:R-:W-:Y:S02]  /*22b0*/  IMAD.IADD R11, R5, 0x1, R11 ;  /* 0x00000001050b7824 */ /* 0x000fe400078e020b */
[----:B------:R-:W-:Y:S02]  /*22c0*/  IMAD.MOV.U32 R153, RZ, RZ, -0x1 ;  /* 0xffffffffff997424 */ /* 0x000fe400078e00ff */
[----:B------:R-:W-:Y:S01]  /*22d0*/  IMAD.MOV.U32 R10, RZ, RZ, R4 ;  /* 0x000000ffff0a7224 */ /* 0x000fe200078e0004 */
[----:B------:R-:W-:Y:S06]  /*22e0*/  @P0 BRA `(.L_x_34) ;  /* 0x0000008400680947 */ /* 0x000fec0003800000 */
[----:B------:R-:W0:Y:S01]  /*22f0*/  LDC.64 R4, c[0x0][0x5c8] ;  /* 0x00017200ff047b82 */ /* 0x000e220000000a00 */
[----:B-----5:R-:W-:Y:S01]  /*2300*/  FSETP.NEU.AND P0, PT, R156, RZ, PT ;  /* 0x000000ff9c00720b */ /* 0x020fe20003f0d000 */
[----:B------:R-:W-:Y:S01]  /*2310*/  BSSY B0, `(.L_x_34) ;  /* 0x0000857000007945 */ /* 0x000fe20003800000 */
[----:B------:R-:W-:-:S04]  /*2320*/  ISETP.GT.AND P3, PT, R3, RZ, PT ;  /* 0x000000ff0300720c */ /* 0x000fc80003f64270 */
[----:B------:R-:W-:Y:S01]  /*2330*/  ISETP.GT.AND P1, PT, R0, RZ, P3 ;  /* 0x000000ff0000720c */ /* 0x000fe20001f24270 */
[-C--:B0-----:R-:W-:Y:S02]  /*2340*/  IMAD R12, R9, R4.reuse, RZ ;  /* 0x00000004090c7224 */ /* 0x081fe400078e02ff */
[----:B------:R-:W-:-:S04]  /*2350*/  IMAD.WIDE.U32 R168, R157, R4, R10 ;  /* 0x000000049da87225 */ /* 0x000fc800078e000a */
[----:B------:R-:W-:-:S04]  /*2360*/  IMAD R11, R157, R5, R12 ;  /* 0x000000059d0b7224 */ /* 0x000fc800078e020c */
[----:B------:R-:W-:Y:S01]  /*2370*/  IMAD.IADD R167, R169, 0x1, R11 ;  /* 0x00000001a9a77824 */ /* 0x000fe200078e020b */
[----:B------:R-:W-:Y:S06]  /*2380*/  @!P0 BRA `(.L_x_35) ;  /* 0x0000006000088947 */ /* 0x000fec0003800000 */
[----:B------:R-:W0:Y:S01]  /*2390*/  LDC.64 R12, c[0x0][0x5b8] ;  /* 0x00016e00ff0c7b82 */ /* 0x000e220000000a00 */
[----:B------:R-:W-:-:S07]  /*23a0*/  ULDC.64 UR4, c[0x0][0x5c0] ;  /* 0x0001700000047ab9 */ /* 0x000fce0000000a00 */
[----:B------:R-:W1:Y:S08]  /*23b0*/  LDC.64 R14, c[0x0][0x5b0] ;  /* 0x00016c00ff0e7b82 */ /* 0x000e700000000a00 */
[----:B------:R-:W2:Y:S01]  /*23c0*/  LDC.64 R10, c[0x0][0x5a8] ;  /* 0x00016a00ff0a7b82 */ /* 0x000ea20000000a00 */
[----:B0-----:R-:W-:-:S04]  /*23d0*/  IMAD R20, R21, R12, RZ ;  /* 0x0000000c15147224 */ /* 0x001fc800078e02ff */
[C---:B------:R-:W-:Y:S02]  /*23e0*/  IMAD R13, R23.reuse, R13, R20 ;  /* 0x0000000d170d7224 */ /* 0x040fe400078e0214 */
[----:B------:R-:W-:-:S04]  /*23f0*/  IMAD.WIDE.U32 R20, R23, R12, R6 ;  /* 0x0000000c17147225 */ /* 0x000fc800078e0006 */
[----:B-1----:R-:W-:Y:S01]  /*2400*/  IMAD R154, R9, R14, RZ ;  /* 0x0000000e099a7224 */ /* 0x002fe200078e02ff */
[----:B------:R-:W-:Y:S01]  /*2410*/  MOV R158, R20 ;  /* 0x00000014009e7202 */ /* 0x000fe20000000f00 */
[----:B------:R-:W-:Y:S02]  /*2420*/  IMAD.IADD R159, R21, 0x1, R13 ;  /* 0x00000001159f7824 */ /* 0x000fe400078e020d */
[C---:B------:R-:W-:Y:S02]  /*2430*/  IMAD R169, R157.reuse, R15, R154 ;  /* 0x0000000f9da97224 */ /* 0x040fe400078e029a */
[----:B------:R-:W-:-:S04]  /*2440*/  IMAD.WIDE.U32 R160, R157, R14, R158 ;  /* 0x0000000e9da07225 */ /* 0x000fc800078e009e */
[----:B------:R-:W-:Y:S01]  /*2450*/  IMAD.IADD R154, R161, 0x1, R169 ;  /* 0x00000001a19a7824 */ /* 0x000fe200078e02a9 */
[----:B--2---:R-:W-:-:S04]  /*2460*/  LEA R162, P0, R160, R10, 0x1 ;  /* 0x0000000aa0a27211 */ /* 0x004fc800078008ff */
[----:B------:R-:W-:-:S05]  /*2470*/  LEA.HI.X R163, R160, R11, R154, 0x1, P0 ;  /* 0x0000000ba0a37211 */ /* 0x000fca00000f0c9a */
[----:B------:R-:W2:Y:S01]  /*2480*/  @P1 LDG.E.LTC128B.U16 R154, desc[UR36][R162.64] ;  /* 0x00000024a29a1981 */ /* 0x000ea2000c1e1520 */
[----:B------:R-:W-:Y:S01]  /*2490*/  IMAD.WIDE.U32 R164, R157, R14, R6 ;  /* 0x0000000e9da47225 */ /* 0x000fe200078e0006 */
[----:B------:R-:W-:Y:S01]  /*24a0*/  ISETP.GT.AND P2, PT, R0, 0x1, P3 ;  /* 0x000000010000780c */ /* 0x000fe20001f44270 */
[----:B------:R-:W-:Y:S01]  /*24b0*/  BSSY B1, `(.L_x_36) ;  /* 0x0000012000017945 */ /* 0x000fe20003800000 */
[----:B------:R-:W-:Y:S01]  /*24c0*/  LEA R160, P0, R168, UR4, 0x1 ;  /* 0x00000004a8a07c11 */ /* 0x000fe2000f8008ff */
[----:B------:R-:W-:Y:S02]  /*24d0*/  IMAD.IADD R165, R169, 0x1, R165 ;  /* 0x00000001a9a57824 */ /* 0x000fe400078e02a5 */
[----:B------:R-:W-:-:S04]  /*24e0*/  IMAD.WIDE.U32 R164, R23, R12, R164 ;  /* 0x0000000c17a47225 */ /* 0x000fc800078e00a4 */
[----:B--2---:R-:W-:-:S04]  /*24f0*/  IMAD.U32 R161, R154, 0x10000, RZ ;  /* 0x000100009aa17824 */ /* 0x004fc800078e00ff */
[----:B------:R-:W-:-:S04]  /*2500*/  FMUL R161, R161, R156 ;  /* 0x0000009ca1a17220 */ /* 0x000fc80000400000 */
[----:B------:R-:W-:Y:S01]  /*2510*/  FFMA R161, R88, R155, R161 ;  /* 0x0000009b58a17223 */ /* 0x000fe200000000a1 */
[----:B------:R-:W-:-:S04]  /*2520*/  IMAD.IADD R88, R13, 0x1, R165 ;  /* 0x000000010d587824 */ /* 0x000fc800078e02a5 */
[----:B------:R-:W-:Y:S02]  /*2530*/  F2FP.BF16.F32.PACK_AB R163, RZ, R161 ;  /* 0x000000a1ffa3723e */ /* 0x000fe400000010ff */
[----:B------:R-:W-:Y:S02]  /*2540*/  LEA.HI.X R161, R168, UR5, R167, 0x1, P0 ;  /* 0x00000005a8a17c11 */ /* 0x000fe400080f0ca7 */
[----:B------:R-:W-:Y:S02]  /*2550*/  PRMT R165, R163, 0x7610, R165 ;  /* 0x00007610a3a57816 */ /* 0x000fe400000000a5 */
[----:B------:R-:W-:-:S03]  /*2560*/  LEA R162, P0, R164, R10, 0x1 ;  /* 0x0000000aa4a27211 */ /* 0x000fc600078008ff */
[----:B------:R0:W-:Y:S01]  /*2570*/  @P1 STG.E.U16 desc[UR36][R160.64], R165 ;  /* 0x000000a5a0001986 */ /* 0x0001e2000c101524 */
[----:B------:R-:W-:Y:S01]  /*2580*/  LEA.HI.X R163, R164, R11, R88, 0x1, P0 ;  /* 0x0000000ba4a37211 */ /* 0x000fe200000f0c58 */
[C---:B------:R-:W-:Y:S01]  /*2590*/  IMAD.SHL.U32 R164, R14.reuse, 0x8, RZ ;  /* 0x000000080ea47824 */ /* 0x040fe200078e00ff */
[----:B0-----:R-:W-:Y:S01]  /*25a0*/  SHF.L.U64.HI R165, R14, 0x3, R15 ;  /* 0x000000030ea57819 */ /* 0x001fe2000001020f */
[----:B------:R-:W-:Y:S06]  /*25b0*/  @!P2 BRA `(.L_x_37) ;  /* 0x000000000004a947 */ /* 0x000fec0003800000 */
[----:B------:R0:W5:Y:S02]  /*25c0*/  LDG.E.LTC128B.U16 R154, desc[UR36][R162.64+0x2] ;  /* 0x00000224a29a7981 */ /* 0x000164000c1e1520 */
.L_x_37:
[----:B------:R-:W-:Y:S05]  /*25d0*/  BSYNC B1 ;  /* 0x0000000000017941 */ /* 0x000fea0003800000 */
.L_x_36:
[----:B-----5:R-:W-:Y:S01]  /*25e0*/  IMAD.U32 R167, R154, 0x10000, RZ ;  /* 0x000100009aa77824 */ /* 0x020fe200078e00ff */
[----:B------:R-:W-:Y:S01]  /*25f0*/  ISETP.GT.AND P0, PT, R3, 0x8, PT ;  /* 0x000000080300780c */ /* 0x000fe20003f04270 */
[----:B------:R-:W-:-:S04]  /*2600*/  IMAD.WIDE.U32 R172, R157, R14, R164 ;  /* 0x0000000e9dac7225 */ /* 0x000fc800078e00a4 */
[----:B------:R-:W-:Y:S01]  /*2610*/  FMUL R88, R167, R156 ;  /* 0x0000009ca7587220 */ /* 0x000fe20000400000 */
[----:B------:R-:W-:Y:S01]  /*2620*/  ISETP.GT.AND P1, PT, R0, RZ, P0 ;  /* 0x000000ff0000720c */ /* 0x000fe20000724270 */
[----:B------:R-:W-:Y:S01]  /*2630*/  IMAD.IADD R171, R169, 0x1, R173 ;  /* 0x00000001a9ab7824 */ /* 0x000fe200078e02ad */
[----:B------:R-:W-:Y:S01]  /*2640*/  IADD3 R167, P4, R20, R172, RZ ;  /* 0x000000ac14a77210 */ /* 0x000fe20007f9e0ff */
[----:B------:R-:W-:-:S04]  /*2650*/  FFMA R89, R89, R155, R88 ;  /* 0x0000009b59597223 */ /* 0x000fc80000000058 */
[----:B------:R-:W-:Y:S01]  /*2660*/  IMAD.X R168, R171, 0x1, R159, P4 ;  /* 0x00000001aba87824 */ /* 0x000fe200020e069f */
[C---:B------:R-:W-:Y:S02]  /*2670*/  LEA R88, P4, R167.reuse, R10, 0x1 ;  /* 0x0000000aa7587211 */ /* 0x040fe400078808ff */
[----:B------:R-:W-:Y:S02]  /*2680*/  F2FP.BF16.F32.PACK_AB R169, RZ, R89 ;  /* 0x00000059ffa9723e */ /* 0x000fe400000010ff */
[--C-:B------:R-:W-:Y:S02]  /*2690*/  LEA.HI.X R89, R167, R11, R168.reuse, 0x1, P4 ;  /* 0x0000000ba7597211 */ /* 0x100fe400020f0ca8 */
[----:B------:R-:W-:-:S05]  /*26a0*/  PRMT R168, R169, 0x7610, R168 ;  /* 0x00007610a9a87816 */ /* 0x000fca00000000a8 */
[----:B------:R1:W-:Y:S04]  /*26b0*/  @P2 STG.E.U16 desc[UR36][R160.64+0x2], R168 ;  /* 0x000002a8a0002986 */ /* 0x0003e8000c101524 */
[----:B------:R2:W3:Y:S01]  /*26c0*/  @P1 LDG.E.LTC128B.U16 R154, desc[UR36][R88.64] ;  /* 0x00000024589a1981 */ /* 0x0004e2000c1e1520 */
[----:B------:R-:W-:Y:S01]  /*26d0*/  SHF.L.U32 R167, R4, 0x4, RZ ;  /* 0x0000000404a77819 */ /* 0x000fe200000006ff */
[----:B------:R-:W-:Y:S01]  /*26e0*/  BSSY B1, `(.L_x_38) ;  /* 0x0000012000017945 */ /* 0x000fe20003800000 */
[----:B------:R-:W-:Y:S02]  /*26f0*/  IADD3 R172, P2, R6, R172, RZ ;  /* 0x000000ac06ac7210 */ /* 0x000fe40007f5e0ff */
[----:B------:R-:W-:-:S03]  /*2700*/  IADD3 R170, P4, R167, R160, RZ ;  /* 0x000000a0a7aa7210 */ /* 0x000fc60007f9e0ff */
[----:B------:R-:W-:Y:S01]  /*2710*/  IMAD.X R173, R7, 0x1, R171, P2 ;  /* 0x0000000107ad7824 */ /* 0x000fe200010e06ab */
[----:B------:R-:W-:Y:S01]  /*2720*/  ISETP.GT.AND P2, PT, R0, 0x1, P0 ;  /* 0x000000010000780c */ /* 0x000fe20000744270 */
[----:B------:R-:W-:-:S04]  /*2730*/  IMAD.WIDE.U32 R172, R23, R12, R172 ;  /* 0x0000000c17ac7225 */ /* 0x000fc800078e00ac */
[----:B-1----:R-:W-:Y:S01]  /*2740*/  IMAD.IADD R168, R13, 0x1, R173 ;  /* 0x000000010da87824 */ /* 0x002fe200078e02ad */
[----:B--2---:R-:W-:-:S04]  /*2750*/  LEA R88, P5, R172, R10, 0x1 ;  /* 0x0000000aac587211 */ /* 0x004fc800078a08ff */
[----:B------:R-:W-:Y:S01]  /*2760*/  LEA.HI.X R89, R172, R11, R168, 0x1, P5 ;  /* 0x0000000bac597211 */ /* 0x000fe200028f0ca8 */
[----:B---3--:R-:W-:-:S04]  /*2770*/  IMAD.U32 R169, R154, 0x10000, RZ ;  /* 0x000100009aa97824 */ /* 0x008fc800078e00ff */
[----:B------:R-:W-:-:S04]  /*2780*/  FMUL R169, R169, R156 ;  /* 0x0000009ca9a97220 */ /* 0x000fc80000400000 */
[----:B------:R-:W-:Y:S01]  /*2790*/  FFMA R90, R90, R155, R169 ;  /* 0x0000009b5a5a7223 */ /* 0x000fe200000000a9 */
[----:B------:R-:W-:-:S04]  /*27a0*/  SHF.L.U64.HI R169, R4, 0x4, R5 ;  /* 0x0000000404a97819 */ /* 0x000fc80000010205 */
[----:B------:R-:W-:Y:S01]  /*27b0*/  F2FP.BF16.F32.PACK_AB R90, RZ, R90 ;  /* 0x0000005aff5a723e */ /* 0x000fe200000010ff */
[----:B------:R-:W-:-:S05]  /*27c0*/  IMAD.X R171, R169, 0x1, R161, P4 ;  /* 0x00000001a9ab7824 */ /* 0x000fca00020e06a1 */
[----:B------:R1:W-:Y:S01]  /*27d0*/  @P1 STG.E.U16 desc[UR36][R170.64], R90 ;  /* 0x0000005aaa001986 */ /* 0x0003e2000c101524 */
[----:B------:R-:W-:Y:S05]  /*27e0*/  @!P2 BRA `(.L_x_39) ;  /* 0x000000000004a947 */ /* 0x000fea0003800000 */
[----:B------:R2:W5:Y:S02]  /*27f0*/  LDG.E.LTC128B.U16 R154, desc[UR36][R88.64+0x2] ;  /* 0x00000224589a7981 */ /* 0x000564000c1e1520 */
.L_x_39:
[----:B------:R-:W-:Y:S05]  /*2800*/  BSYNC B1 ;  /* 0x0000000000017941 */ /* 0x000fea0003800000 */
.L_x_38:
[----:B-----5:R-:W-:Y:S01]  /*2810*/  IMAD.U32 R173, R154, 0x10000, RZ ;  /* 0x000100009aad7824 */ /* 0x020fe200078e00ff */
[----:B------:R-:W-:Y:S01]  /*2820*/  ISETP.GT.AND P1, PT, R0, 0x8, P3 ;  /* 0x000000080000780c */ /* 0x000fe20001f24270 */
[----:B------:R-:W-:Y:S02]  /*2830*/  BSSY B1, `(.L_x_40) ;  /* 0x000000a000017945 */ /* 0x000fe40003800000 */
[----:B-1----:R-:W-:-:S04]  /*2840*/  FMUL R90, R173, R156 ;  /* 0x0000009cad5a7220 */ /* 0x002fc80000400000 */
[----:B------:R-:W-:Y:S01]  /*2850*/  FFMA R90, R91, R155, R90 ;  /* 0x0000009b5b5a7223 */ /* 0x000fe2000000005a */
[----:B------:R-:W-:-:S04]  /*2860*/  @P2 IMAD.MOV.U32 R91, RZ, RZ, R171 ;  /* 0x000000ffff5b2224 */ /* 0x000fc800078e00ab */
[----:B------:R-:W-:-:S04]  /*2870*/  F2FP.BF16.F32.PACK_AB R90, RZ, R90 ;  /* 0x0000005aff5a723e */ /* 0x000fc800000010ff */
[----:B------:R-:W-:Y:S01]  /*2880*/  PRMT R168, R90, 0x7610, R168 ;  /* 0x000076105aa87816 */ /* 0x000fe200000000a8 */
[----:B------:R-:W-:-:S05]  /*2890*/  @P2 IMAD.MOV.U32 R90, RZ, RZ, R170 ;  /* 0x000000ffff5a2224 */ /* 0x000fca00078e00aa */
[----:B------:R1:W-:Y:S01]  /*28a0*/  @P2 STG.E.U16 desc[UR36][R90.64+0x2], R168 ;  /* 0x000002a85a002986 */ /* 0x0003e2000c101524 */
[----:B------:R-:W-:Y:S05]  /*28b0*/  @!P1 BRA `(.L_x_41) ;  /* 0x0000000000049947 */ /* 0x000fea0003800000 */
[----:B------:R3:W5:Y:S02]  /*28c0*/  LDG.E.LTC128B.U16 R154, desc[UR36][R162.64+0x10] ;  /* 0x00001024a29a7981 */ /* 0x000764000c1e1520 */
.L_x_41:
[----:B------:R-:W-:Y:S05]  /*28d0*/  BSYNC B1 ;  /* 0x0000000000017941 */ /* 0x000fea0003800000 */
.L_x_40:
[----:B-1---5:R-:W-:Y:S01]  /*28e0*/  IMAD.U32 R91, R154, 0x10000, RZ ;  /* 0x000100009a5b7824 */ /* 0x022fe200078e00ff */
[----:B------:R-:W-:Y:S01]  /*28f0*/  ISETP.GT.AND P2, PT, R0, 0x9, P3 ;  /* 0x000000090000780c */ /* 0x000fe20001f44270 */
[----:B------:R-:W-:Y:S01]  /*2900*/  @P1 IMAD.MOV.U32 R90, RZ, RZ, R160 ;  /* 0x000000ffff5a1224 */ /* 0x000fe200078e00a0 */
[----:B------:R-:W-:Y:S01]  /*2910*/  BSSY B1, `(.L_x_42) ;  /* 0x0000009000017945 */ /* 0x000fe20003800000 */
[----:B------:R-:W-:-:S04]  /*2920*/  FMUL R91, R91, R156 ;  /* 0x0000009c5b5b7220 */ /* 0x000fc80000400000 */
[----:B------:R-:W-:-:S05]  /*2930*/  FFMA R91, R92, R155, R91 ;  /* 0x0000009b5c5b7223 */ /* 0x000fca000000005b */
[----:B------:R-:W-:-:S04]  /*2940*/  F2FP.BF16.F32.PACK_AB R91, RZ, R91 ;  /* 0x0000005bff5b723e */ /* 0x000fc800000010ff */
[----:B------:R-:W-:Y:S01]  /*2950*/  PRMT R92, R91, 0x7610, R92 ;  /* 0x000076105b5c7816 */ /* 0x000fe2000000005c */
[----:B------:R-:W-:-:S05]  /*2960*/  @P1 IMAD.MOV.U32 R91, RZ, RZ, R161 ;  /* 0x000000ffff5b1224 */ /* 0x000fca00078e00a1 */
[----:B------:R1:W-:Y:S01]  /*2970*/  @P1 STG.E.U16 desc[UR36][R90.64+0x10], R92 ;  /* 0x0000105c5a001986 */ /* 0x0003e2000c101524 */
[----:B------:R-:W-:Y:S05]  /*2980*/  @!P2 BRA `(.L_x_43) ;  /* 0x000000000004a947 */ /* 0x000fea0003800000 */
[----:B------:R4:W5:Y:S02]  /*2990*/  LDG.E.LTC128B.U16 R154, desc[UR36][R162.64+0x12] ;  /* 0x00001224a29a7981 */ /* 0x000964000c1e1520 */
.L_x_43:
[----:B------:R-:W-:Y:S05]  /*29a0*/  BSYNC B1 ;  /* 0x0000000000017941 */ /* 0x000fea0003800000 */
.L_x_42:
[----:B-1---5:R-:W-:Y:S01]  /*29b0*/  IMAD.U32 R91, R154, 0x10000, RZ ;  /* 0x000100009a5b7824 */ /* 0x022fe200078e00ff */
[----:B------:R-:W-:Y:S01]  /*29c0*/  ISETP.GT.AND P1, PT, R0, 0x8, P0 ;  /* 0x000000080000780c */ /* 0x000fe20000724270 */
[----:B------:R-:W-:Y:S02]  /*29d0*/  BSSY B1, `(.L_x_44) ;  /* 0x000000a000017945 */ /* 0x000fe40003800000 */
[----:B------:R-:W-:Y:S01]  /*29e0*/  FMUL R90, R91, R156 ;  /* 0x0000009c5b5a7220 */ /* 0x000fe20000400000 */
[----:B------:R-:W-:-:S03]  /*29f0*/  @P2 MOV R91, R161 ;  /* 0x000000a1005b2202 */ /* 0x000fc60000000f00 */
[----:B------:R-:W-:-:S05]  /*2a00*/  FFMA R90, R93, R155, R90 ;  /* 0x0000009b5d5a7223 */ /* 0x000fca000000005a */
[----:B------:R-:W-:-:S04]  /*2a10*/  F2FP.BF16.F32.PACK_AB R90, RZ, R90 ;  /* 0x0000005aff5a723e */ /* 0x000fc800000010ff */
[----:B------:R-:W-:Y:S01]  /*2a20*/  PRMT R92, R90, 0x7610, R92 ;  /* 0x000076105a5c7816 */ /* 0x000fe2000000005c */
[----:B------:R-:W-:-:S05]  /*2a30*/  @P2 IMAD.MOV.U32 R90, RZ, RZ, R160 ;  /* 0x000000ffff5a2224 */ /* 0x000fca00078e00a0 */
[----:B------:R1:W-:Y:S01]  /*2a40*/  @P2 STG.E.U16 desc[UR36][R90.64+0x12], R92 ;  /* 0x0000125c5a002986 */ /* 0x0003e2000c101524 */
[----:B------:R-:W-:Y:S05]  /*2a50*/  @!P1 BRA `(.L_x_45) ;  /* 0x0000000000049947 */ /* 0x000fea0003800000 */
[----:B------:R0:W5:Y:S02]  /*2a60*/  LDG.E.LTC128B.U16 R154, desc[UR36][R88.64+0x10] ;  /* 0x00001024589a7981 */ /* 0x000164000c1e1520 */
.L_x_45:
[----:B------:R-:W-:Y:S05]  /*2a70*/  BSYNC B1 ;  /* 0x0000000000017941 */ /* 0x000fea0003800000 */
.L_x_44:
        /* <DEDUP_REMOVED lines=12> */
.L_x_47:
[----:B------:R-:W-:Y:S05]  /*2b40*/  BSYNC B1 ;  /* 0x0000000000017941 */ /* 0x000fea0003800000 */
.L_x_46:
[----:B-1---5:R-:W-:Y:S01]  /*2b50*/  IMAD.U32 R91, R154, 0x10000, RZ ;  /* 0x000100009a5b7824 */ /* 0x022fe200078e00ff */
[----:B------:R-:W-:Y:S01]  /*2b60*/  ISETP.GT.AND P1, PT, R0, 0x10, P3 ;  /* 0x000000100000780c */ /* 0x000fe20001f24270 */
[----:B------:R-:W-:Y:S02]  /*2b70*/  BSSY B1, `(.L_x_48) ;  /* 0x000000a000017945 */ /* 0x000fe40003800000 */
[----:B------:R-:W-:Y:S01]  /*2b80*/  FMUL R90, R91, R156 ;  /* 0x0000009c5b5a7220 */ /* 0x000fe20000400000 */
[----:B------:R-:W-:-:S03]  /*2b90*/  @P2 IMAD.MOV.U32 R91, RZ, RZ, R171 ;  /* 0x000000ffff5b2224 */ /* 0x000fc600078e00ab */
[----:B------:R-:W-:-:S05]  /*2ba0*/  FFMA R90, R95, R155, R90 ;  /* 0x0000009b5f5a7223 */ /* 0x000fca000000005a */
[----:B------:R-:W-:-:S04]  /*2bb0*/  F2FP.BF16.F32.PACK_AB R90, RZ, R90 ;  /* 0x0000005aff5a723e */ /* 0x000fc800000010ff */
[----:B------:R-:W-:Y:S01]  /*2bc0*/  PRMT R92, R90, 0x7610, R92 ;  /* 0x000076105a5c7816 */ /* 0x000fe2000000005c */
[----:B------:R-:W-:-:S05]  /*2bd0*/  @P2 IMAD.MOV.U32 R90, RZ, RZ, R170 ;  /* 0x000000ffff5a2224 */ /* 0x000fca00078e00aa */
[----:B------:R1:W-:Y:S01]  /*2be0*/  @P2 STG.E.U16 desc[UR36][R90.64+0x12], R92 ;  /* 0x0000125c5a002986 */ /* 0x0003e2000c101524 */
[----:B------:R-:W-:Y:S05]  /*2bf0*/  @!P1 BRA `(.L_x_49) ;  /* 0x0000000000049947 */ /* 0x000fea0003800000 */
[----:B------:R0:W5:Y:S02]  /*2c00*/  LDG.E.LTC128B.U16 R154, desc[UR36][R162.64+0x20] ;  /* 0x00002024a29a7981 */ /* 0x000164000c1e1520 */
.L_x_49:
[----:B------:R-:W-:Y:S05]  /*2c10*/  BSYNC B1 ;  /* 0x0000000000017941 */ /* 0x000fea0003800000 */
.L_x_48:
        /* <DEDUP_REMOVED lines=12> */
.L_x_51:
[----:B------:R-:W-:Y:S05]  /*2ce0*/  BSYNC B1 ;  /* 0x0000000000017941 */ /* 0x000fea0003800000 */
.L_x_50:
[----:B-1---5:R-:W-:Y:S01]  /*2cf0*/  IMAD.U32 R91, R154, 0x10000, RZ ;  /* 0x000100009a5b7824 */ /* 0x022fe200078e00ff */
[----:B------:R-:W-:Y:S01]  /*2d00*/  ISETP.GT.AND P1, PT, R0, 0x10, P0 ;  /* 0x000000100000780c */ /* 0x000fe20000724270 */
[----:B------:R-:W-:Y:S02]  /*2d10*/  BSSY B1, `(.L_x_52) ;  /* 0x000000a000017945 */ /* 0x000fe40003800000 */
[----:B------:R-:W-:Y:S01]  /*2d20*/  FMUL R90, R91, R156 ;  /* 0x0000009c5b5a7220 */ /* 0x000fe20000400000 */
[----:B------:R-:W-:-:S03]  /*2d30*/  @P2 IMAD.MOV.U32 R91, RZ, RZ, R161 ;  /* 0x000000ffff5b2224 */ /* 0x000fc600078e00a1 */
[----:B------:R-:W-:-:S05]  /*2d40*/  FFMA R90, R97, R155, R90 ;  /* 0x0000009b615a7223 */ /* 0x000fca000000005a */
[----:B------:R-:W-:-:S04]  /*2d50*/  F2FP.BF16.F32.PACK_AB R90, RZ, R90 ;  /* 0x0000005aff5a723e */ /* 0x000fc800000010ff */
[----:B------:R-:W-:Y:S02]  /*2d60*/  PRMT R92, R90, 0x7610, R92 ;  /* 0x000076105a5c7816 */ /* 0x000fe4000000005c */
[----:B------:R-:W-:-:S05]  /*2d70*/  @P2 MOV R90, R160 ;  /* 0x000000a0005a2202 */ /* 0x000fca0000000f00 */
[----:B------:R1:W-:Y:S01]  /*2d80*/  @P2 STG.E.U16 desc[UR36][R90.64+0x22], R92 ;  /* 0x0000225c5a002986 */ /* 0x0003e2000c101524 */
[----:B------:R-:W-:Y:S05]  /*2d90*/  @!P1 BRA `(.L_x_53) ;  /* 0x0000000000049947 */ /* 0x000fea0003800000 */
[----:B------:R0:W5:Y:S02]  /*2da0*/  LDG.E.LTC128B.U16 R154, desc[UR36][R88.64+0x20] ;  /* 0x00002024589a7981 */ /* 0x000164000c1e1520 */
.L_x_53:
[----:B------:R-:W-:Y:S05]  /*2db0*/  BSYNC B1 ;  /* 0x0000000000017941 */ /* 0x000fea0003800000 */
.L_x_52:
        /* <DEDUP_REMOVED lines=12> */
.L_x_55:
[----:B------:R-:W-:Y:S05]  /*2e80*/  BSYNC B1 ;  /* 0x0000000000017941 */ /* 0x000fea0003800000 */
.L_x_54:
        /* <DEDUP_REMOVED lines=12> */
.L_x_57:
[----:B------:R-:W-:Y:S05]  /*2f50*/  BSYNC B1 ;  /* 0x0000000000017941 */ /* 0x000fea0003800000 */
.L_x_56:
        /* <DEDUP_REMOVED lines=12> */
.L_x_59:
[----:B------:R-:W-:Y:S05]  /*3020*/  BSYNC B1 ;  /* 0x0000000000017941 */ /* 0x000fea0003800000 */
.L_x_58:
[----:B-1---5:R-:W-:Y:S01]  /*3030*/  SHF.L.U32 R91, R154, 0x10, RZ ;  /* 0x000000109a5b7819 */ /* 0x022fe200000006ff */
[----:B------:R-:W-:Y:S01]  /*3040*/  BSSY B1, `(.L_x_60) ;  /* 0x000000b000017945 */ /* 0x000fe20003800000 */
[----:B------:R-:W-:-:S03]  /*3050*/  ISETP.GT.AND P1, PT, R0, 0x18, P0 ;  /* 0x000000180000780c */ /* 0x000fc60000724270 */
        /* <DEDUP_REMOVED lines=9> */
.L_x_61:
[----:B------:R-:W-:Y:S05]  /*30f0*/  BSYNC B1 ;  /* 0x0000000000017941 */ /* 0x000fea0003800000 */
.L_x_60:
        /* <DEDUP_REMOVED lines=12> */
.L_x_63:
[----:B------:R-:W-:Y:S05]  /*31c0*/  BSYNC B1 ;  /* 0x0000000000017941 */ /* 0x000fea0003800000 */
.L_x_62:
        /* <DEDUP_REMOVED lines=12> */
.L_x_65:
[----:B------:R-:W-:Y:S05]  /*3290*/  BSYNC B1 ;  /* 0x0000000000017941 */ /* 0x000fea0003800000 */
.L_x_64:
[----:B-1---5:R-:W-:Y:S01]  /*32a0*/  IMAD.U32 R91, R154, 0x10000, RZ ;  /* 0x000100009a5b7824 */ /* 0x022fe200078e00ff */
[----:B------:R-:W-:Y:S01]  /*32b0*/  ISETP.GT.AND P2, PT, R0, 0x21, P3 ;  /* 0x000000210000780c */ /* 0x000fe20001f44270 */
[----:B------:R-:W-:Y:S01]  /*32c0*/  @P1 IMAD.MOV.U32 R90, RZ, RZ, R160 ;  /* 0x000000ffff5a1224 */ /* 0x000fe200078e00a0 */
[----:B------:R-:W-:Y:S01]  /*32d0*/  BSSY B1, `(.L_x_66) ;  /* 0x0000009000017945 */ /* 0x000fe20003800000 */
[----:B------:R-:W-:-:S04]  /*32e0*/  FMUL R91, R91, R156 ;  /* 0x0000009c5b5b7220 */ /* 0x000fc80000400000 */
[----:B------:R-:W-:-:S05]  /*32f0*/  FFMA R91, R104, R155, R91 ;  /* 0x0000009b685b7223 */ /* 0x000fca000000005b */
[----:B------:R-:W-:-:S04]  /*3300*/  F2FP.BF16.F32.PACK_AB R91, RZ, R91 ;  /* 0x0000005bff5b723e */ /* 0x000fc800000010ff */
[----:B------:R-:W-:Y:S02]  /*3310*/  PRMT R92, R91, 0x7610, R92 ;  /* 0x000076105b5c7816 */ /* 0x000fe4000000005c */
[----:B------:R-:W-:-:S05]  /*3320*/  @P1 MOV R91, R161 ;  /* 0x000000a1005b1202 */ /* 0x000fca0000000f00 */
[----:B------:R1:W-:Y:S01]  /*3330*/  @P1 STG.E.U16 desc[UR36][R90.64+0x40], R92 ;  /* 0x0000405c5a001986 */ /* 0x0003e2000c101524 */
[----:B------:R-:W-:Y:S05]  /*3340*/  @!P2 BRA `(.L_x_67) ;  /* 0x000000000004a947 */ /* 0x000fea0003800000 */
[----:B------:R0:W5:Y:S02]  /*3350*/  LDG.E.LTC128B.U16 R154, desc[UR36][R162.64+0x42] ;  /* 0x00004224a29a7981 */ /* 0x000164000c1e1520 */
.L_x_67:
[----:B------:R-:W-:Y:S05]  /*3360*/  BSYNC B1 ;  /* 0x0000000000017941 */ /* 0x000fea0003800000 */
.L_x_66:
        /* <DEDUP_REMOVED lines=12> */
.L_x_69:
[----:B------:R-:W-:Y:S05]  /*3430*/  BSYNC B1 ;  /* 0x0000000000017941 */ /* 0x000fea0003800000 */
.L_x_68:
        /* <DEDUP_REMOVED lines=12> */
.L_x_71:
[----:B------:R-:W-:Y:S05]  /*3500*/  BSYNC B1 ;  /* 0x0000000000017941 */ /* 0x000fea0003800000 */
.L_x_70:
        /* <DEDUP_REMOVED lines=12> */
.L_x_73:
[----:B------:R-:W-:Y:S05]  /*35d0*/  BSYNC B1 ;  /* 0x0000000000017941 */ /* 0x000fea0003800000 */
.L_x_72:
[----:B-1---5:R-:W-:Y:S01]  /*35e0*/  IMAD.U32 R91, R154, 0x10000, RZ ;  /* 0x000100009a5b7824 */ /* 0x022fe200078e00ff */
[----:B------:R-:W-:Y:S01]  /*35f0*/  @P1 MOV R90, R160 ;  /* 0x000000a0005a1202 */ /* 0x000fe20000000f00 */
[----:B------:R-:W-:Y:S01]  /*3600*/  BSSY B1, `(.L_x_74) ;  /* 0x000000a000017945 */ /* 0x000fe20003800000 */
[----:B------:R-:W-:Y:S01]  /*3610*/  ISETP.GT.AND P2, PT, R0, 0x29, P3 ;  /* 0x000000290000780c */ /* 0x000fe20001f44270 */
        /* <DEDUP_REMOVED lines=8> */
.L_x_75:
[----:B------:R-:W-:Y:S05]  /*36a0*/  BSYNC B1 ;  /* 0x0000000000017941 */ /* 0x000fea0003800000 */
.L_x_74:
        /* <DEDUP_REMOVED lines=12> */
.L_x_77:
[----:B------:R-:W-:Y:S05]  /*3770*/  BSYNC B1 ;  /* 0x0000000000017941 */ /* 0x000fea0003800000 */
.L_x_76:
        /* <DEDUP_REMOVED lines=12> */
.L_x_79:
[----:B------:R-:W-:Y:S05]  /*3840*/  BSYNC B1 ;  /* 0x0000000000017941 */ /* 0x000fea0003800000 */
.L_x_78:
        /* <DEDUP_REMOVED lines=12> */
.L_x_81:
[----:B------:R-:W-:Y:S05]  /*3910*/  BSYNC B1 ;  /* 0x0000000000017941 */ /* 0x000fea0003800000 */
.L_x_80:
[----:B-1---5:R-:W-:Y:S01]  /*3920*/  SHF.L.U32 R91, R154, 0x10, RZ ;  /* 0x000000109a5b7819 */ /* 0x022fe200000006ff */
[----:B------:R-:W-:Y:S01]  /*3930*/  @P1 IMAD.MOV.U32 R90, RZ, RZ, R160 ;  /* 0x000000ffff5a1224 */ /* 0x000fe200078e00a0 */
[----:B------:R-:W-:Y:S01]  /*3940*/  ISETP.GT.AND P2, PT, R0, 0x31, P3 ;  /* 0x000000310000780c */ /* 0x000fe20001f44270 */
[----:B------:R-:W-:Y:S02]  /*3950*/  BSSY B1, `(.L_x_82) ;  /* 0x0000009000017945 */ /* 0x000fe40003800000 */
        /* <DEDUP_REMOVED lines=8> */
.L_x_83:
[----:B------:R-:W-:Y:S05]  /*39e0*/  BSYNC B1 ;  /* 0x0000000000017941 */ /* 0x000fea0003800000 */
.L_x_82:
        /* <DEDUP_REMOVED lines=12> */
.L_x_85:
[----:B------:R-:W-:Y:S05]  /*3ab0*/  BSYNC B1 ;  /* 0x0000000000017941 */ /* 0x000fea0003800000 */
.L_x_84:
        /* <DEDUP_REMOVED lines=12> */
.L_x_87:
[----:B------:R-:W-:Y:S05]  /*3b80*/  BSYNC B1 ;  /* 0x0000000000017941 */ /* 0x000fea0003800000 */
.L_x_86:
        /* <DEDUP_REMOVED lines=12> */
.L_x_89:
[----:B------:R-:W-:Y:S05]  /*3c50*/  BSYNC B1 ;  /* 0x0000000000017941 */ /* 0x000fea0003800000 */
.L_x_88:
        /* <DEDUP_REMOVED lines=12> */
.L_x_91:
[----:B------:R-:W-:Y:S05]  /*3d20*/  BSYNC B1 ;  /* 0x0000000000017941 */ /* 0x000fea0003800000 */
.L_x_90:
        /* <DEDUP_REMOVED lines=12> */
.L_x_93:
[----:B------:R-:W-:Y:S05]  /*3df0*/  BSYNC B1 ;  /* 0x0000000000017941 */ /* 0x000fea0003800000 */
.L_x_92:
        /* <DEDUP_REMOVED lines=12> */
.L_x_95:
[----:B------:R-:W-:Y:S05]  /*3ec0*/  BSYNC B1 ;  /* 0x0000000000017941 */ /* 0x000fea0003800000 */
.L_x_94:
        /* <DEDUP_REMOVED lines=12> */
.L_x_97:
[----:B------:R-:W-:Y:S05]  /*3f90*/  BSYNC B1 ;  /* 0x0000000000017941 */ /* 0x000fea0003800000 */
.L_x_96:
        /* <DEDUP_REMOVED lines=12> */
.L_x_99:
[----:B------:R-:W-:Y:S05]  /*4060*/  BSYNC B1 ;  /* 0x0000000000017941 */ /* 0x000fea0003800000 */
.L_x_98:
        /* <DEDUP_REMOVED lines=12> */
.L_x_101:
[----:B------:R-:W-:Y:S05]  /*4130*/  BSYNC B1 ;  /* 0x0000000000017941 */ /* 0x000fea0003800000 */
.L_x_100:
        /* <DEDUP_REMOVED lines=12> */
.L_x_103:
[----:B------:R-:W-:Y:S05]  /*4200*/  BSYNC B1 ;  /* 0x0000000000017941 */ /* 0x000fea0003800000 */
.L_x_102:
        /* <DEDUP_REMOVED lines=12> */
.L_x_105:
[----:B------:R-:W-:Y:S05]  /*42d0*/  BSYNC B1 ;  /* 0x0000000000017941 */ /* 0x000fea0003800000 */
.L_x_104:
        /* <DEDUP_REMOVED lines=12> */
.L_x_107:
[----:B------:R-:W-:Y:S05]  /*43a0*/  BSYNC B1 ;  /* 0x0000000000017941 */ /* 0x000fea0003800000 */
.L_x_106:
        /* <DEDUP_REMOVED lines=12> */
.L_x_109:
[----:B------:R-:W-:Y:S05]  /*4470*/  BSYNC B1 ;  /* 0x0000000000017941 */ /* 0x000fea0003800000 */
.L_x_108:
        /* <DEDUP_REMOVED lines=12> */
.L_x_111:
[----:B------:R-:W-:Y:S05]  /*4540*/  BSYNC B1 ;  /* 0x0000000000017941 */ /* 0x000fea0003800000 */
.L_x_110:
        /* <DEDUP_REMOVED lines=12> */
.L_x_113:
[----:B------:R-:W-:Y:S05]  /*4610*/  BSYNC B1 ;  /* 0x0000000000017941 */ /* 0x000fea0003800000 */
.L_x_112:
        /* <DEDUP_REMOVED lines=12> */
.L_x_115:
[----:B------:R-:W-:Y:S05]  /*46e0*/  BSYNC B1 ;  /* 0x0000000000017941 */ /* 0x000fea0003800000 */
.L_x_114:
        /* <DEDUP_REMOVED lines=12> */
.L_x_117:
[----:B------:R-:W-:Y:S05]  /*47b0*/  BSYNC B1 ;  /* 0x0000000000017941 */ /* 0x000fea0003800000 */
.L_x_116:
        /* <DEDUP_REMOVED lines=12> */
.L_x_119:
[----:B------:R-:W-:Y:S05]  /*4880*/  BSYNC B1 ;  /* 0x0000000000017941 */ /* 0x000fea0003800000 */
.L_x_118:
        /* <DEDUP_REMOVED lines=12> */
.L_x_121:
[----:B------:R-:W-:Y:S05]  /*4950*/  BSYNC B1 ;  /* 0x0000000000017941 */ /* 0x000fea0003800000 */
.L_x_120:
        /* <DEDUP_REMOVED lines=12> */
.L_x_123:
[----:B------:R-:W-:Y:S05]  /*4a20*/  BSYNC B1 ;  /* 0x0000000000017941 */ /* 0x000fea0003800000 */
.L_x_122:
        /* <DEDUP_REMOVED lines=12> */
.L_x_125:
[----:B------:R-:W-:Y:S05]  /*4af0*/  BSYNC B1 ;  /* 0x0000000000017941 */ /* 0x000fea0003800000 */
.L_x_124:
        /* <DEDUP_REMOVED lines=12> */
.L_x_127:
[----:B------:R-:W-:Y:S05]  /*4bc0*/  BSYNC B1 ;  /* 0x0000000000017941 */ /* 0x000fea0003800000 */
.L_x_126:
        /* <DEDUP_REMOVED lines=12> */
.L_x_129:
[----:B------:R-:W-:Y:S05]  /*4c90*/  BSYNC B1 ;  /* 0x0000000000017941 */ /* 0x000fea0003800000 */
.L_x_128:
        /* <DEDUP_REMOVED lines=12> */
.L_x_131:
[----:B------:R-:W-:Y:S05]  /*4d60*/  BSYNC B1 ;  /* 0x0000000000017941 */ /* 0x000fea0003800000 */
.L_x_130:
        /* <DEDUP_REMOVED lines=12> */
.L_x_133:
[----:B------:R-:W-:Y:S05]  /*4e30*/  BSYNC B1 ;  /* 0x0000000000017941 */ /* 0x000fea0003800000 */
.L_x_132:
        /* <DEDUP_REMOVED lines=12> */
.L_x_135:
[----:B------:R-:W-:Y:S05]  /*4f00*/  BSYNC B1 ;  /* 0x0000000000017941 */ /* 0x000fea0003800000 */
.L_x_134:
        /* <DEDUP_REMOVED lines=12> */
.L_x_137:
[----:B------:R-:W-:Y:S05]  /*4fd0*/  BSYNC B1 ;  /* 0x0000000000017941 */ /* 0x000fea0003800000 */
.L_x_136:
        /* <DEDUP_REMOVED lines=12> */
.L_x_139:
[----:B------:R-:W-:Y:S05]  /*50a0*/  BSYNC B1 ;  /* 0x0000000000017941 */ /* 0x000fea0003800000 */
.L_x_138:
        /* <DEDUP_REMOVED lines=12> */
.L_x_141:
[----:B------:R-:W-:Y:S05]  /*5170*/  BSYNC B1 ;  /* 0x0000000000017941 */ /* 0x000fea0003800000 */
.L_x_140:
        /* <DEDUP_REMOVED lines=12> */
.L_x_143:
[----:B------:R-:W-:Y:S05]  /*5240*/  BSYNC B1 ;  /* 0x0000000000017941 */ /* 0x000fea0003800000 */
.L_x_142:
        /* <DEDUP_REMOVED lines=12> */
.L_x_145:
[----:B------:R-:W-:Y:S05]  /*5310*/  BSYNC B1 ;  /* 0x0000000000017941 */ /* 0x000fea0003800000 */
.L_x_144:
        /* <DEDUP_REMOVED lines=12> */
.L_x_147:
[----:B------:R-:W-:Y:S05]  /*53e0*/  BSYNC B1 ;  /* 0x0000000000017941 */ /* 0x000fea0003800000 */
.L_x_146:
        /* <DEDUP_REMOVED lines=12> */
.L_x_149:
[----:B------:R-:W-:Y:S05]  /*54b0*/  BSYNC B1 ;  /* 0x0000000000017941 */ /* 0x000fea0003800000 */
.L_x_148:
        /* <DEDUP_REMOVED lines=12> */
.L_x_151:
[----:B------:R-:W-:Y:S05]  /*5580*/  BSYNC B1 ;  /* 0x0000000000017941 */ /* 0x000fea0003800000 */
.L_x_150:
        /* <DEDUP_REMOVED lines=12> */
.L_x_153:
[----:B------:R-:W-:Y:S05]  /*5650*/  BSYNC B1 ;  /* 0x0000000000017941 */ /* 0x000fea0003800000 */
.L_x_152:
        /* <DEDUP_REMOVED lines=12> */
.L_x_155:
[----:B------:R-:W-:Y:S05]  /*5720*/  BSYNC B1 ;  /* 0x0000000000017941 */ /* 0x000fea0003800000 */
.L_x_154:
        /* <DEDUP_REMOVED lines=12> */
.L_x_157:
[----:B------:R-:W-:Y:S05]  /*57f0*/  BSYNC B1 ;  /* 0x0000000000017941 */ /* 0x000fea0003800000 */
.L_x_156:
[----:B-1---5:R-:W-:Y:S01]  /*5800*/  IMAD.U32 R91, R154, 0x10000, RZ ;  /* 0x000100009a5b7824 */ /* 0x022fe200078e00ff */
[----:B------:R-:W-:Y:S01]  /*5810*/  ISETP.GT.AND P1, PT, R0, 0x79, P0 ;  /* 0x000000790000780c */ /* 0x000fe20000724270 */
[----:B------:R-:W-:Y:S01]  /*5820*/  BSSY B1, `(.L_x_158) ;  /* 0x000000c000017945 */ /* 0x000fe20003800000 */
[----:B------:R-:W-:Y:S01]  /*5830*/  IADD3 R157, P0, R157, 0x80, RZ ;  /* 0x000000809d9d7810 */ /* 0x000fe20007f1e0ff */
[----:B------:R-:W-:Y:S01]  /*5840*/  FMUL R91, R91, R156 ;  /* 0x0000009c5b5b7220 */ /* 0x000fe20000400000 */
[----:B------:R-:W-:-:S03]  /*5850*/  @P2 MOV R8, R170 ;  /* 0x000000aa00082202 */ /* 0x000fc60000000f00 */
[----:B------:R-:W-:-:S05]  /*5860*/  FFMA R91, R150, R155, R91 ;  /* 0x0000009b965b7223 */ /* 0x000fca000000005b */
[----:B------:R-:W-:-:S04]  /*5870*/  F2FP.BF16.F32.PACK_AB R91, RZ, R91 ;  /* 0x0000005bff5b723e */ /* 0x000fc800000010ff */
[----:B------:R-:W-:Y:S01]  /*5880*/  PRMT R90, R91, 0x7610, R90 ;  /* 0x000076105b5a7816 */ /* 0x000fe2000000005a */
[----:B------:R-:W-:Y:S02]  /*5890*/  IMAD.X R91, RZ, RZ, R9, P0 ;  /* 0x000000ffff5b7224 */ /* 0x000fe400000e0609 */
[----:B------:R-:W-:-:S05]  /*58a0*/  @P2 IMAD.MOV.U32 R9, RZ, RZ, R171 ;  /* 0x000000ffff092224 */ /* 0x000fca00078e00ab */
[----:B------:R1:W-:Y:S01]  /*58b0*/  @P2 STG.E.U16 desc[UR36][R8.64+0xf0], R90 ;  /* 0x0000f05a08002986 */ /* 0x0003e2000c101524 */
[----:B------:R-:W-:Y:S05]  /*58c0*/  @!P1 BRA `(.L_x_159) ;  /* 0x0000000000049947 */ /* 0x000fea0003800000 */
[----:B------:R0:W5:Y:S02]  /*58d0*/  LDG.E.LTC128B.U16 R154, desc[UR36][R88.64+0xf2] ;  /* 0x0000f224589a7981 */ /* 0x000164000c1e1520 */
.L_x_159:
[----:B------:R-:W-:Y:S05]  /*58e0*/  BSYNC B1 ;  /* 0x0000000000017941 */ /* 0x000fea0003800000 */
.L_x_158:
[----:B-1---5:R-:W-:Y:S01]  /*58f0*/  IMAD.U32 R9, R154, 0x10000, RZ ;  /* 0x000100009a097824 */ /* 0x022fe200078e00ff */
[----:B------:R-:W-:Y:S01]  /*5900*/  ISETP.GT.AND P0, PT, R3, 0x80, PT ;  /* 0x000000800300780c */ /* 0x000fe20003f04270 */
[----:B------:R-:W-:Y:S02]  /*5910*/  IMAD R8, R91, R14, RZ ;  /* 0x0000000e5b087224 */ /* 0x000fe400078e02ff */
[----:B0-2---:R-:W-:Y:S01]  /*5920*/  FMUL R88, R9, R156 ;  /* 0x0000009c09587220 */ /* 0x005fe20000400000 */
[----:B------:R-:W-:Y:S01]  /*5930*/  ISETP.GT.AND P3, PT, R0, RZ, P0 ;  /* 0x000000ff0000720c */ /* 0x000fe20000764270 */
[C---:B------:R-:W-:Y:S02]  /*5940*/  IMAD R97, R157.reuse, R15, R8 ;  /* 0x0000000f9d617224 */ /* 0x040fe400078e0208 */
[----:B------:R-:W-:-:S04]  /*5950*/  IMAD.WIDE.U32 R8, R157, R14, R158 ;  /* 0x0000000e9d087225 */ /* 0x000fc800078e009e */
[----:B------:R-:W-:Y:S01]  /*5960*/  FFMA R151, R151, R155, R88 ;  /* 0x0000009b97977223 */ /* 0x000fe20000000058 */
[----:B------:R-:W-:Y:S01]  /*5970*/  IMAD.IADD R9, R9, 0x1, R97 ;  /* 0x0000000109097824 */ /* 0x000fe200078e0261 */
[----:B------:R-:W-:-:S03]  /*5980*/  LEA R88, P2, R8, R10, 0x1 ;  /* 0x0000000a08587211 */ /* 0x000fc600078408ff */
[----:B------:R-:W-:Y:S02]  /*5990*/  F2FP.BF16.F32.PACK_AB R151, RZ, R151 ;  /* 0x00000097ff97723e */ /* 0x000fe400000010ff */
[----:B------:R-:W-:-:S03]  /*59a0*/  LEA.HI.X R89, R8, R11, R9, 0x1, P2 ;  /* 0x0000000b08597211 */ /* 0x000fc600010f0c09 */
[----:B------:R0:W-:Y:S04]  /*59b0*/  @P1 STG.E.U16 desc[UR36][R170.64+0xf2], R151 ;  /* 0x0000f297aa001986 */ /* 0x0001e8000c101524 */
[----:B------:R-:W2:Y:S01]  /*59c0*/  @P3 LDG.E.LTC128B.U16 R154, desc[UR36][R88.64] ;  /* 0x00000024589a3981 */ /* 0x000ea2000c1e1520 */
[----:B------:R-:W-:Y:S01]  /*59d0*/  IMAD.WIDE.U32 R8, R157, R14, R6 ;  /* 0x0000000e9d087225 */ /* 0x000fe200078e0006 */
[----:B------:R-:W-:Y:S01]  /*59e0*/  SHF.L.U64.HI R95, R4, 0x8, R5 ;  /* 0x00000008045f7819 */ /* 0x000fe20000010205 */
[----:B------:R-:W-:Y:S01]  /*59f0*/  BSSY B1, `(.L_x_160) ;  /* 0x0000011000017945 */ /* 0x000fe20003800000 */
[----:B------:R-:W-:Y:S01]  /*5a00*/  ISETP.GT.AND P2, PT, R0, 0x1, P0 ;  /* 0x000000010000780c */ /* 0x000fe20000744270 */
[----:B------:R-:W-:Y:S02]  /*5a10*/  IMAD.IADD R9, R97, 0x1, R9 ;  /* 0x0000000161097824 */ /* 0x000fe400078e0209 */
[----:B------:R-:W-:-:S02]  /*5a20*/  IMAD.SHL.U32 R93, R4, 0x100, RZ ;  /* 0x00000100045d7824 */ /* 0x000fc400078e00ff */
[----:B------:R-:W-:-:S03]  /*5a30*/  IMAD.WIDE.U32 R90, R23, R12, R8 ;  /* 0x0000000c175a7225 */ /* 0x000fc600078e0008 */
[----:B------:R-:W-:Y:S01]  /*5a40*/  IADD3 R8, P1, R93, R160, RZ ;  /* 0x000000a05d087210 */ /* 0x000fe20007f3e0ff */
[----:B------:R-:W-:Y:S01]  /*5a50*/  IMAD.IADD R5, R13, 0x1, R91 ;  /* 0x000000010d057824 */ /* 0x000fe200078e025b */
[----:B------:R-:W-:-:S03]  /*5a60*/  LEA R4, P4, R90, R10, 0x1 ;  /* 0x0000000a5a047211 */ /* 0x000fc600078808ff */
[----:B------:R-:W-:Y:S01]  /*5a70*/  IMAD.X R9, R95, 0x1, R161, P1 ;  /* 0x000000015f097824 */ /* 0x000fe200008e06a1 */
[----:B------:R-:W-:Y:S01]  /*5a80*/  LEA.HI.X R5, R90, R11, R5, 0x1, P4 ;  /* 0x0000000b5a057211 */ /* 0x000fe200020f0c05 */
[----:B--2---:R-:W-:-:S04]  /*5a90*/  IMAD.U32 R15, R154, 0x10000, RZ ;  /* 0x000100009a0f7824 */ /* 0x004fc800078e00ff */
[----:B------:R-:W-:-:S04]  /*5aa0*/  FMUL R15, R15, R156 ;  /* 0x0000009c0f0f7220 */ /* 0x000fc80000400000 */
[----:B------:R-:W-:-:S05]  /*5ab0*/  FFMA R15, R24, R155, R15 ;  /* 0x0000009b180f7223 */ /* 0x000fca000000000f */
[----:B------:R-:W-:-:S05]  /*5ac0*/  F2FP.BF16.F32.PACK_AB R15, RZ, R15 ;  /* 0x0000000fff0f723e */ /* 0x000fca00000010ff */
[----:B------:R0:W-:Y:S01]  /*5ad0*/  @P3 STG.E.U16 desc[UR36][R8.64], R15 ;  /* 0x0000000f08003986 */ /* 0x0001e2000c101524 */
[----:B------:R-:W-:Y:S05]  /*5ae0*/  @!P2 BRA `(.L_x_161) ;  /* 0x000000000004a947 */ /* 0x000fea0003800000 */
[----:B------:R1:W5:Y:S02]  /*5af0*/  LDG.E.LTC128B.U16 R154, desc[UR36][R4.64+0x2] ;  /* 0x00000224049a7981 */ /* 0x000364000c1e1520 */
.L_x_161:
[----:B------:R-:W-:Y:S05]  /*5b00*/  BSYNC B1 ;  /* 0x0000000000017941 */ /* 0x000fea0003800000 */
.L_x_160:
[----:B0----5:R-:W-:Y:S01]  /*5b10*/  IMAD.U32 R15, R154, 0x10000, RZ ;  /* 0x000100009a0f7824 */ /* 0x021fe200078e00ff */
[----:B------:R-:W-:Y:S01]  /*5b20*/  ISETP.GT.AND P1, PT, R3, 0x88, PT ;  /* 0x000000880300780c */ /* 0x000fe20003f24270 */
[----:B------:R-:W-:Y:S02]  /*5b30*/  BSSY B1, `(.L_x_162) ;  /* 0x000000f000017945 */ /* 0x000fe40003800000 */
[----:B------:R-:W-:Y:S01]  /*5b40*/  FMUL R24, R15, R156 ;  /* 0x0000009c0f187220 */ /* 0x000fe20000400000 */
[----:B------:R-:W-:Y:S01]  /*5b50*/  IMAD.WIDE.U32 R14, R157, R14, R164 ;  /* 0x0000000e9d0e7225 */ /* 0x000fe200078e00a4 */
[----:B------:R-:W-:-:S03]  /*5b60*/  ISETP.GT.AND P3, PT, R0, RZ, P1 ;  /* 0x000000ff0000720c */ /* 0x000fc60000f64270 */
[----:B------:R-:W-:Y:S01]  /*5b70*/  FFMA R24, R25, R155, R24 ;  /* 0x0000009b19187223 */ /* 0x000fe20000000018 */
[----:B------:R-:W-:Y:S02]  /*5b80*/  IADD3 R21, P5, R20, R14, RZ ;  /* 0x0000000e14157210 */ /* 0x000fe40007fbe0ff */
[----:B------:R-:W-:Y:S02]  /*5b90*/  IADD3 R97, R97, R15, RZ ;  /* 0x0000000f61617210 */ /* 0x000fe40007ffe0ff */
[----:B------:R-:W-:Y:S02]  /*5ba0*/  F2FP.BF16.F32.PACK_AB R24, RZ, R24 ;  /* 0x00000018ff18723e */ /* 0x000fe400000010ff */
[----:B------:R-:W-:Y:S01]  /*5bb0*/  IADD3 R20, P4, R6, R14, RZ ;  /* 0x0000000e06147210 */ /* 0x000fe20007f9e0ff */
[----:B------:R-:W-:Y:S01]  /*5bc0*/  IMAD.X R158, R97, 0x1, R159, P5 ;  /* 0x00000001619e7824 */ /* 0x000fe200028e069f */
[C---:B------:R-:W-:Y:S01]  /*5bd0*/  LEA R14, P5, R21.reuse, R10, 0x1 ;  /* 0x0000000a150e7211 */ /* 0x040fe200078a08ff */
[----:B------:R0:W-:Y:S03]  /*5be0*/  @P2 STG.E.U16 desc[UR36][R8.64+0x2], R24 ;  /* 0x0000021808002986 */ /* 0x0001e6000c101524 */
[----:B------:R-:W-:Y:S01]  /*5bf0*/  LEA.HI.X R15, R21, R11, R158, 0x1, P5 ;  /* 0x0000000b150f7211 */ /* 0x000fe200028f0c9e */
[----:B------:R-:W-:Y:S08]  /*5c00*/  @!P3 BRA `(.L_x_163) ;  /* 0x000000000004b947 */ /* 0x000ff00003800000 */
[----:B------:R2:W5:Y:S02]  /*5c10*/  LDG.E.LTC128B.U16 R154, desc[UR36][R14.64] ;  /* 0x000000240e9a7981 */ /* 0x000564000c1e1520 */
.L_x_163:
[----:B------:R-:W-:Y:S05]  /*5c20*/  BSYNC B1 ;  /* 0x0000000000017941 */ /* 0x000fea0003800000 */
.L_x_162:
[----:B-----5:R-:W-:Y:S01]  /*5c30*/  IMAD.U32 R3, R154, 0x10000, RZ ;  /* 0x000100009a037824 */ /* 0x020fe200078e00ff */
[----:B------:R-:W-:Y:S01]  /*5c40*/  ISETP.GT.AND P2, PT, R0, 0x1, P1 ;  /* 0x000000010000780c */ /* 0x000fe20000f44270 */
[----:B------:R-:W-:Y:S01]  /*5c50*/  IMAD.X R21, R7, 0x1, R97, P4 ;  /* 0x0000000107157824 */ /* 0x000fe200020e0661 */
[----:B------:R-:W-:Y:S01]  /*5c60*/  IADD3 R6, P4, R8, R167, RZ ;  /* 0x000000a708067210 */ /* 0x000fe20007f9e0ff */
[----:B------:R-:W-:Y:S01]  /*5c70*/  FMUL R3, R3, R156 ;  /* 0x0000009c03037220 */ /* 0x000fe20000400000 */
[----:B------:R-:W-:Y:S01]  /*5c80*/  BSSY B1, `(.L_x_164) ;  /* 0x000000b000017945 */ /* 0x000fe20003800000 */
[----:B--2---:R-:W-:-:S04]  /*5c90*/  IMAD.WIDE.U32 R14, R23, R12, R20 ;  /* 0x0000000c170e7225 */ /* 0x004fc800078e0014 */
[----:B------:R-:W-:Y:S01]  /*5ca0*/  FFMA R3, R26, R155, R3 ;  /* 0x0000009b1a037223 */ /* 0x000fe20000000003 */
[----:B------:R-:W-:Y:S01]  /*5cb0*/  IMAD.X R7, R9, 0x1, R169, P4 ;  /* 0x0000000109077824 */ /* 0x000fe200020e06a9 */
[----:B------:R-:W-:Y:S01]  /*5cc0*/  LEA R10, P5, R14, R10, 0x1 ;  /* 0x0000000a0e0a7211 */ /* 0x000fe200078a08ff */
[----:B------:R-:W-:Y:S02]  /*5cd0*/  IMAD.IADD R13, R13, 0x1, R15 ;  /* 0x000000010d0d7824 */ /* 0x000fe400078e020f */
[----:B------:R-:W-:-:S03]  /*5ce0*/  F2FP.BF16.F32.PACK_AB R3, RZ, R3 ;  /* 0x00000003ff03723e */ /* 0x000fc600000010ff */
[----:B------:R-:W-:Y:S02]  /*5cf0*/  LEA.HI.X R11, R14, R11, R13, 0x1, P5 ;  /* 0x0000000b0e0b7211 */ /* 0x000fe400028f0c0d */
[----:B------:R2:W-:Y:S01]  /*5d00*/  @P3 STG.E.U16 desc[UR36][R6.64], R3 ;  /* 0x0000000306003986 */ /* 0x0005e2000c101524 */
[----:B------:R-:W-:Y:S05]  /*5d10*/  @!P2 BRA `(.L_x_165) ;  /* 0x000000000004a947 */ /* 0x000fea0003800000 */
[----:B------:R0:W5:Y:S02]  /*5d20*/  LDG.E.LTC128B.U16 R154, desc[UR36][R10.64+0x2] ;  /* 0x000002240a9a7981 */ /* 0x000164000c1e1520 */
.L_x_165:
[----:B------:R-:W-:Y:S05]  /*5d30*/  BSYNC B1 ;  /* 0x0000000000017941 */ /* 0x000fea0003800000 */
.L_x_164:
[----:B--2--5:R-:W-:Y:S01]  /*5d40*/  IMAD.U32 R3, R154, 0x10000, RZ ;  /* 0x000100009a037824 */ /* 0x024fe200078e00ff */
[----:B------:R-:W-:Y:S01]  /*5d50*/  ISETP.GT.AND P3, PT, R0, 0x8, P0 ;  /* 0x000000080000780c */ /* 0x000fe20000764270 */
[----:B------:R-:W-:Y:S02]  /*5d60*/  BSSY B1, `(.L_x_166) ;  /* 0x0000007000017945 */ /* 0x000fe40003800000 */
[----:B------:R-:W-:-:S04]  /*5d70*/  FMUL R12, R3, R156 ;  /* 0x0000009c030c7220 */ /* 0x000fc80000400000 */
[----:B------:R-:W-:-:S05]  /*5d80*/  FFMA R12, R27, R155, R12 ;  /* 0x0000009b1b0c7223 */ /* 0x000fca000000000c */
[----:B------:R-:W-:-:S05]  /*5d90*/  F2FP.BF16.F32.PACK_AB R12, RZ, R12 ;  /* 0x0000000cff0c723e */ /* 0x000fca00000010ff */
[----:B------:R2:W-:Y:S01]  /*5da0*/  @P2 STG.E.U16 desc[UR36][R6.64+0x2], R12 ;  /* 0x0000020c06002986 */ /* 0x0005e2000c101524 */
[----:B------:R-:W-:Y:S05]  /*5db0*/  @!P3 BRA `(.L_x_167) ;  /* 0x000000000004b947 */ /* 0x000fea0003800000 */
[----:B------:R0:W5:Y:S02]  /*5dc0*/  LDG.E.LTC128B.U16 R154, desc[UR36][R4.64+0x10] ;  /* 0x00001024049a7981 */ /* 0x000164000c1e1520 */
.L_x_167:
[----:B------:R-:W-:Y:S05]  /*5dd0*/  BSYNC B1 ;  /* 0x0000000000017941 */ /* 0x000fea0003800000 */
.L_x_166:
[----:B-----5:R-:W-:Y:S01]  /*5de0*/  IMAD.U32 R3, R154, 0x10000, RZ ;  /* 0x000100009a037824 */ /* 0x020fe200078e00ff */
[----:B------:R-:W-:Y:S01]  /*5df0*/  ISETP.GT.AND P2, PT, R0, 0x9, P0 ;  /* 0x000000090000780c */ /* 0x000fe20000744270 */
[----:B--2---:R-:W-:Y:S01]  /*5e00*/  IMAD.MOV.U32 R6, RZ, RZ, R8 ;  /* 0x000000ffff067224 */ /* 0x004fe200078e0008 */
[----:B------:R-:W-:Y:S01]  /*5e10*/  BSSY B1, `(.L_x_168) ;  /* 0x0000008000017945 */ /* 0x000fe20003800000 */
[----:B------:R-:W-:Y:S01]  /*5e20*/  FMUL R3, R3, R156 ;  /* 0x0000009c03037220 */ /* 0x000fe20000400000 */
[----:B------:R-:W-:-:S03]  /*5e30*/  IMAD.MOV.U32 R7, RZ, RZ, R9 ;  /* 0x000000ffff077224 */ /* 0x000fc600078e0009 */
[----:B------:R-:W-:-:S05]  /*5e40*/  FFMA R3, R28, R155, R3 ;  /* 0x0000009b1c037223 */ /* 0x000fca0000000003 */
[----:B------:R-:W-:-:S05]  /*5e50*/  F2FP.BF16.F32.PACK_AB R3, RZ, R3 ;  /* 0x00000003ff03723e */ /* 0x000fca00000010ff */
[----:B------:R2:W-:Y:S01]  /*5e60*/  @P3 STG.E.U16 desc[UR36][R6.64+0x10], R3 ;  /* 0x0000100306003986 */ /* 0x0005e2000c101524 */
[----:B------:R-:W-:Y:S05]  /*5e70*/  @!P2 BRA `(.L_x_169) ;  /* 0x000000000004a947 */ /* 0x000fea0003800000 */
[----:B------:R0:W5:Y:S02]  /*5e80*/  LDG.E.LTC128B.U16 R154, desc[UR36][R4.64+0x12] ;  /* 0x00001224049a7981 */ /* 0x000164000c1e1520 */
.L_x_169:
[----:B------:R-:W-:Y:S05]  /*5e90*/  BSYNC B1 ;  /* 0x0000000000017941 */ /* 0x000fea0003800000 */
.L_x_168:
[----:B--2--5:R-:W-:Y:S01]  /*5ea0*/  SHF.L.U32 R3, R154, 0x10, RZ ;  /* 0x000000109a037819 */ /* 0x024fe200000006ff */
[----:B------:R-:W-:Y:S01]  /*5eb0*/  BSSY B1, `(.L_x_170) ;  /* 0x0000008000017945 */ /* 0x000fe20003800000 */
[----:B------:R-:W-:-:S03]  /*5ec0*/  ISETP.GT.AND P4, PT, R0, 0x8, P1 ;  /* 0x000000080000780c */ /* 0x000fc60000f84270 */
[----:B------:R-:W-:-:S04]  /*5ed0*/  FMUL R12, R3, R156 ;  /* 0x0000009c030c7220 */ /* 0x000fc80000400000 */
[----:B------:R-:W-:-:S05]  /*5ee0*/  FFMA R12, R29, R155, R12 ;  /* 0x0000009b1d0c7223 */ /* 0x000fca000000000c */
[----:B------:R-:W-:-:S05]  /*5ef0*/  F2FP.BF16.F32.PACK_AB R12, RZ, R12 ;  /* 0x0000000cff0c723e */ /* 0x000fca00000010ff */
[----:B------:R2:W-:Y:S01]  /*5f00*/  @P2 STG.E.U16 desc[UR36][R6.64+0x12], R12 ;  /* 0x0000120c06002986 */ /* 0x0005e2000c101524 */
[----:B------:R-:W-:Y:S05]  /*5f10*/  @!P4 BRA `(.L_x_171) ;  /* 0x000000000004c947 */ /* 0x000fea0003800000 */
[----:B------:R0:W5:Y:S02]  /*5f20*/  LDG.E.LTC128B.U16 R154, desc[UR36][R10.64+0x10] ;  /* 0x000010240a9a7981 */ /* 0x000164000c1e1520 */
.L_x_171:
[----:B------:R-:W-:Y:S05]  /*5f30*/  BSYNC B1 ;  /* 0x0000000000017941 */ /* 0x000fea0003800000 */
.L_x_170:
[----:B-----5:R-:W-:Y:S01]  /*5f40*/  IMAD.U32 R3, R154, 0x10000, RZ ;  /* 0x000100009a037824 */ /* 0x020fe200078e00ff */
[----:B0-----:R-:W-:Y:S01]  /*5f50*/  IADD3 R8, P3, R167, R8, RZ ;  /* 0x00000008a7087210 */ /* 0x001fe20007f7e0ff */
[----:B------:R-:W-:Y:S01]  /*5f60*/  BSSY B1, `(.L_x_172) ;  /* 0x0000009000017945 */ /* 0x000fe20003800000 */
[----:B------:R-:W-:Y:S01]  /*5f70*/  ISETP.GT.AND P2, PT, R0, 0x9, P1 ;  /* 0x000000090000780c */ /* 0x000fe20000f44270 */
[----:B------:R-:W-:Y:S02]  /*5f80*/  FMUL R3, R3, R156 ;  /* 0x0000009c03037220 */ /* 0x000fe40000400000 */
[----:B------:R-:W-:Y:S02]  /*5f90*/  IMAD.X R9, R169, 0x1, R9, P3 ;  /* 0x00000001a9097824 */ /* 0x000fe400018e0609 */
[----:B------:R-:W-:-:S05]  /*5fa0*/  FFMA R3, R30, R155, R3 ;  /* 0x0000009b1e037223 */ /* 0x000fca0000000003 */
[----:B------:R-:W-:-:S05]  /*5fb0*/  F2FP.BF16.F32.PACK_AB R3, RZ, R3 ;  /* 0x00000003ff03723e */ /* 0x000fca00000010ff */
[----:B------:R0:W-:Y:S01]  /*5fc0*/  @P4 STG.E.U16 desc[UR36][R8.64+0x10], R3 ;  /* 0x0000100308004986 */ /* 0x0001e2000c101524 */
[----:B------:R-:W-:Y:S05]  /*5fd0*/  @!P2 BRA `(.L_x_173) ;  /* 0x000000000004a947 */ /* 0x000fea0003800000 */
[----:B------:R0:W5:Y:S02]  /*5fe0*/  LDG.E.LTC128B.U16 R154, desc[UR36][R10.64+0x12] ;  /* 0x000012240a9a7981 */ /* 0x000164000c1e1520 */
.L_x_173:
[----:B------:R-:W-:Y:S05]  /*5ff0*/  BSYNC B1 ;  /* 0x0000000000017941 */ /* 0x000fea0003800000 */
.L_x_172:
[----:B0----5:R-:W-:Y:S01]  /*6000*/  IMAD.U32 R3, R154, 0x10000, RZ ;  /* 0x000100009a037824 */ /* 0x021fe200078e00ff */
[----:B------:R-:W-:Y:S01]  /*6010*/  ISETP.GT.AND P3, PT, R0, 0x10, P0 ;  /* 0x000000100000780c */ /* 0x000fe20000764270 */
[----:B------:R-:W-:Y:S02]  /*6020*/  BSSY B1, `(.L_x_174) ;  /* 0x0000009000017945 */ /* 0x000fe40003800000 */
[----:B------:R-:W-:-:S04]  /*6030*/  FMUL R8, R3, R156 ;  /* 0x0000009c03087220 */ /* 0x000fc80000400000 */
[----:B------:R-:W-:Y:S01]  /*6040*/  FFMA R31, R31, R155, R8 ;  /* 0x0000009b1f1f7223 */ /* 0x000fe20000000008 */
[----:B------:R-:W-:-:S04]  /*6050*/  IADD3 R8, P4, P5, R167, R160, R93 ;  /* 0x000000a0a7087210 */ /* 0x000fc80007d9e05d */
[----:B------:R-:W-:Y:S02]  /*6060*/  F2FP.BF16.F32.PACK_AB R31, RZ, R31 ;  /* 0x0000001fff1f723e */ /* 0x000fe400000010ff */
[----:B------:R-:W-:-:S05]  /*6070*/  IADD3.X R9, R169, R161, R95, P4, P5 ;  /* 0x000000a1a9097210 */ /* 0x000fca00027ea45f */
[----:B------:R0:W-:Y:S01]  /*6080*/  @P2 STG.E.U16 desc[UR36][R8.64+0x12], R31 ;  /* 0x0000121f08002986 */ /* 0x0001e2000c101524 */
[----:B------:R-:W-:Y:S05]  /*6090*/  @!P3 BRA `(.L_x_175) ;  /* 0x000000000004b947 */ /* 0x000fea0003800000 */
[----:B------:R0:W5:Y:S02]  /*60a0*/  LDG.E.LTC128B.U16 R154, desc[UR36][R4.64+0x20] ;  /* 0x00002024049a7981 */ /* 0x000164000c1e1520 */
.L_x_175:
[----:B------:R-:W-:Y:S05]  /*60b0*/  BSYNC B1 ;  /* 0x0000000000017941 */ /* 0x000fea0003800000 */
.L_x_174:
[----:B-----5:R-:W-:Y:S01]  /*60c0*/  IMAD.U32 R3, R154, 0x10000, RZ ;  /* 0x000100009a037824 */ /* 0x020fe200078e00ff */
        /* <DEDUP_REMOVED lines=8> */
.L_x_177:
[----:B------:R-:W-:Y:S05]  /*6150*/  BSYNC B1 ;  /* 0x0000000000017941 */ /* 0x000fea0003800000 */
.L_x_176:
[----:B0----5:R-:W-:Y:S01]  /*6160*/  IMAD.U32 R3, R154, 0x10000, RZ ;  /* 0x000100009a037824 */ /* 0x021fe200078e00ff */
[----:B------:R-:W-:Y:S01]  /*6170*/  ISETP.GT.AND P3, PT, R0, 0x10, P1 ;  /* 0x000000100000780c */ /* 0x000fe20000f64270 */
[----:B------:R-:W-:Y:S02]  /*6180*/  BSSY B1, `(.L_x_178) ;  /* 0x0000007000017945 */ /* 0x000fe40003800000 */
[----:B--2---:R-:W-:-:S04]  /*6190*/  FMUL R12, R3, R156 ;  /* 0x0000009c030c7220 */ /* 0x004fc80000400000 */
[----:B------:R-:W-:-:S05]  /*61a0*/  FFMA R12, R33, R155, R12 ;  /* 0x0000009b210c7223 */ /* 0x000fca000000000c */
[----:B------:R-:W-:-:S05]  /*61b0*/  F2FP.BF16.F32.PACK_AB R12, RZ, R12 ;  /* 0x0000000cff0c723e */ /* 0x000fca00000010ff */
[----:B------:R0:W-:Y:S01]  /*61c0*/  @P2 STG.E.U16 desc[UR36][R6.64+0x22], R12 ;  /* 0x0000220c06002986 */ /* 0x0001e2000c101524 */
[----:B------:R-:W-:Y:S05]  /*61d0*/  @!P3 BRA `(.L_x_179) ;  /* 0x000000000004b947 */ /* 0x000fea0003800000 */
[----:B------:R2:W5:Y:S02]  /*61e0*/  LDG.E.LTC128B.U16 R154, desc[UR36][R10.64+0x20] ;  /* 0x000020240a9a7981 */ /* 0x000564000c1e1520 */
.L_x_179:
[----:B------:R-:W-:Y:S05]  /*61f0*/  BSYNC B1 ;  /* 0x0000000000017941 */ /* 0x000fea0003800000 */
.L_x_178:
        /* <DEDUP_REMOVED lines=9> */
.L_x_181:
[----:B------:R-:W-:Y:S05]  /*6290*/  BSYNC B1 ;  /* 0x0000000000017941 */ /* 0x000fea0003800000 */
.L_x_180:
[----:B0----5:R-:W-:Y:S01]  /*62a0*/  IMAD.U32 R3, R154, 0x10000, RZ ;  /* 0x000100009a037824 */ /* 0x021fe200078e00ff */
        /* <DEDUP_REMOVED lines=8> */
.L_x_183:
[----:B------:R-:W-:Y:S05]  /*6330*/  BSYNC B1 ;  /* 0x0000000000017941 */ /* 0x000fea0003800000 */
.L_x_182:
        /* <DEDUP_REMOVED lines=9> */
.L_x_185:
[----:B------:R-:W-:Y:S05]  /*63d0*/  BSYNC B1 ;  /* 0x0000000000017941 */ /* 0x000fea0003800000 */
.L_x_184:
        /* <DEDUP_REMOVED lines=9> */
.L_x_187:
[----:B------:R-:W-:Y:S05]  /*6470*/  BSYNC B1 ;  /* 0x0000000000017941 */ /* 0x000fea0003800000 */
.L_x_186:
[----:B-----5:R-:W-:Y:S01]  /*6480*/  SHF.L.U32 R3, R154, 0x10, RZ ;  /* 0x000000109a037819 */ /* 0x020fe200000006ff */
        /* <DEDUP_REMOVED lines=8> */
.L_x_189:
[----:B------:R-:W-:Y:S05]  /*6510*/  BSYNC B1 ;  /* 0x0000000000017941 */ /* 0x000fea0003800000 */
.L_x_188:
        /* <DEDUP_REMOVED lines=9> */
.L_x_191:
[----:B------:R-:W-:Y:S05]  /*65b0*/  BSYNC B1 ;  /* 0x0000000000017941 */ /* 0x000fea0003800000 */
.L_x_190:
        /* <DEDUP_REMOVED lines=9> */
.L_x_193:
[----:B------:R-:W-:Y:S05]  /*6650*/  BSYNC B1 ;  /* 0x0000000000017941 */ /* 0x000fea0003800000 */
.L_x_192:
        /* <DEDUP_REMOVED lines=9> */
.L_x_195:
[----:B------:R-:W-:Y:S05]  /*66f0*/  BSYNC B1 ;  /* 0x0000000000017941 */ /* 0x000fea0003800000 */
.L_x_194:
        /* <DEDUP_REMOVED lines=9> */
.L_x_197:
[----:B------:R-:W-:Y:S05]  /*6790*/  BSYNC B1 ;  /* 0x0000000000017941 */ /* 0x000fea0003800000 */
.L_x_196:
        /* <DEDUP_REMOVED lines=9> */
.L_x_199:
[----:B------:R-:W-:Y:S05]  /*6830*/  BSYNC B1 ;  /* 0x0000000000017941 */ /* 0x000fea0003800000 */
.L_x_198:
        /* <DEDUP_REMOVED lines=9> */
.L_x_201:
[----:B------:R-:W-:Y:S05]  /*68d0*/  BSYNC B1 ;  /* 0x0000000000017941 */ /* 0x000fea0003800000 */
.L_x_200:
        /* <DEDUP_REMOVED lines=9> */
.L_x_203:
[----:B------:R-:W-:Y:S05]  /*6970*/  BSYNC B1 ;  /* 0x0000000000017941 */ /* 0x000fea0003800000 */
.L_x_202:
        /* <DEDUP_REMOVED lines=9> */
.L_x_205:
[----:B------:R-:W-:Y:S05]  /*6a10*/  BSYNC B1 ;  /* 0x0000000000017941 */ /* 0x000fea0003800000 */
.L_x_204:
        /* <DEDUP_REMOVED lines=9> */
.L_x_207:
[----:B------:R-:W-:Y:S05]  /*6ab0*/  BSYNC B1 ;  /* 0x0000000000017941 */ /* 0x000fea0003800000 */
.L_x_206:
        /* <DEDUP_REMOVED lines=9> */
.L_x_209:
[----:B------:R-:W-:Y:S05]  /*6b50*/  BSYNC B1 ;  /* 0x0000000000017941 */ /* 0x000fea0003800000 */
.L_x_208:
        /* <DEDUP_REMOVED lines=9> */
.L_x_211:
[----:B------:R-:W-:Y:S05]  /*6bf0*/  BSYNC B1 ;  /* 0x0000000000017941 */ /* 0x000fea0003800000 */
.L_x_210:
        /* <DEDUP_REMOVED lines=9> */
.L_x_213:
[----:B------:R-:W-:Y:S05]  /*6c90*/  BSYNC B1 ;  /* 0x0000000000017941 */ /* 0x000fea0003800000 */
.L_x_212:
        /* <DEDUP_REMOVED lines=9> */
.L_x_215:
[----:B------:R-:W-:Y:S05]  /*6d30*/  BSYNC B1 ;  /* 0x0000000000017941 */ /* 0x000fea0003800000 */
.L_x_214:
        /* <DEDUP_REMOVED lines=9> */
.L_x_217:
[----:B------:R-:W-:Y:S05]  /*6dd0*/  BSYNC B1 ;  /* 0x0000000000017941 */ /* 0x000fea0003800000 */
.L_x_216:
        /* <DEDUP_REMOVED lines=9> */
.L_x_219:
[----:B------:R-:W-:Y:S05]  /*6e70*/  BSYNC B1 ;  /* 0x0000000000017941 */ /* 0x000fea0003800000 */
.L_x_218:
        /* <DEDUP_REMOVED lines=9> */
.L_x_221:
[----:B------:R-:W-:Y:S05]  /*6f10*/  BSYNC B1 ;  /* 0x0000000000017941 */ /* 0x000fea0003800000 */
.L_x_220:
        /* <DEDUP_REMOVED lines=9> */
.L_x_223:
[----:B------:R-:W-:Y:S05]  /*6fb0*/  BSYNC B1 ;  /* 0x0000000000017941 */ /* 0x000fea0003800000 */
.L_x_222:
        /* <DEDUP_REMOVED lines=9> */
.L_x_225:
[----:B------:R-:W-:Y:S05]  /*7050*/  BSYNC B1 ;  /* 0x0000000000017941 */ /* 0x000fea0003800000 */
.L_x_224:
        /* <DEDUP_REMOVED lines=9> */
.L_x_227:
[----:B------:R-:W-:Y:S05]  /*70f0*/  BSYNC B1 ;  /* 0x0000000000017941 */ /* 0x000fea0003800000 */
.L_x_226:
        /* <DEDUP_REMOVED lines=9> */
.L_x_229:
[----:B------:R-:W-:Y:S05]  /*7190*/  BSYNC B1 ;  /* 0x0000000000017941 */ /* 0x000fea0003800000 */
.L_x_228:
        /* <DEDUP_REMOVED lines=9> */
.L_x_231:
[----:B------:R-:W-:Y:S05]  /*7230*/  BSYNC B1 ;  /* 0x0000000000017941 */ /* 0x000fea0003800000 */
.L_x_230:
        /* <DEDUP_REMOVED lines=9> */
.L_x_233:
[----:B------:R-:W-:Y:S05]  /*72d0*/  BSYNC B1 ;  /* 0x0000000000017941 */ /* 0x000fea0003800000 */
.L_x_232:
        /* <DEDUP_REMOVED lines=9> */
.L_x_235:
[----:B------:R-:W-:Y:S05]  /*7370*/  BSYNC B1 ;  /* 0x0000000000017941 */ /* 0x000fea0003800000 */
.L_x_234:
        /* <DEDUP_REMOVED lines=9> */
.L_x_237:
[----:B------:R-:W-:Y:S05]  /*7410*/  BSYNC B1 ;  /* 0x0000000000017941 */ /* 0x000fea0003800000 */
.L_x_236:
        /* <DEDUP_REMOVED lines=9> */
.L_x_239:
[----:B------:R-:W-:Y:S05]  /*74b0*/  BSYNC B1 ;  /* 0x0000000000017941 */ /* 0x000fea0003800000 */
.L_x_238:
        /* <DEDUP_REMOVED lines=9> */
.L_x_241:
[----:B------:R-:W-:Y:S05]  /*7550*/  BSYNC B1 ;  /* 0x0000000000017941 */ /* 0x000fea0003800000 */
.L_x_240:
        /* <DEDUP_REMOVED lines=9> */
.L_x_243:
[----:B------:R-:W-:Y:S05]  /*75f0*/  BSYNC B1 ;  /* 0x0000000000017941 */ /* 0x000fea0003800000 */
.L_x_242:
        /* <DEDUP_REMOVED lines=9> */
.L_x_245:
[----:B------:R-:W-:Y:S05]  /*7690*/  BSYNC B1 ;  /* 0x0000000000017941 */ /* 0x000fea0003800000 */
.L_x_244:
        /* <DEDUP_REMOVED lines=9> */
.L_x_247:
[----:B------:R-:W-:Y:S05]  /*7730*/  BSYNC B1 ;  /* 0x0000000000017941 */ /* 0x000fea0003800000 */
.L_x_246:
        /* <DEDUP_REMOVED lines=9> */
.L_x_249:
[----:B------:R-:W-:Y:S05]  /*77d0*/  BSYNC B1 ;  /* 0x0000000000017941 */ /* 0x000fea0003800000 */
.L_x_248:
        /* <DEDUP_REMOVED lines=9> */
.L_x_251:
[----:B------:R-:W-:Y:S05]  /*7870*/  BSYNC B1 ;  /* 0x0000000000017941 */ /* 0x000fea0003800000 */
.L_x_250:
        /* <DEDUP_REMOVED lines=9> */
.L_x_253:
[----:B------:R-:W-:Y:S05]  /*7910*/  BSYNC B1 ;  /* 0x0000000000017941 */ /* 0x000fea0003800000 */
.L_x_252:
        /* <DEDUP_REMOVED lines=9> */
.L_x_255:
[----:B------:R-:W-:Y:S05]  /*79b0*/  BSYNC B1 ;  /* 0x0000000000017941 */ /* 0x000fea0003800000 */
.L_x_254:
        /* <DEDUP_REMOVED lines=9> */
.L_x_257:
[----:B------:R-:W-:Y:S05]  /*7a50*/  BSYNC B1 ;  /* 0x0000000000017941 */ /* 0x000fea0003800000 */
.L_x_256:
        /* <DEDUP_REMOVED lines=9> */
.L_x_259:
[----:B------:R-:W-:Y:S05]  /*7af0*/  BSYNC B1 ;  /* 0x0000000000017941 */ /* 0x000fea0003800000 */
.L_x_258:
        /* <DEDUP_REMOVED lines=9> */
.L_x_261:
[----:B------:R-:W-:Y:S05]  /*7b90*/  BSYNC B1 ;  /* 0x0000000000017941 */ /* 0x000fea0003800000 */
.L_x_260:
        /* <DEDUP_REMOVED lines=9> */
.L_x_263:
[----:B------:R-:W-:Y:S05]  /*7c30*/  BSYNC B1 ;  /* 0x0000000000017941 */ /* 0x000fea0003800000 */
.L_x_262:
        /* <DEDUP_REMOVED lines=9> */
.L_x_265:
[----:B------:R-:W-:Y:S05]  /*7cd0*/  BSYNC B1 ;  /* 0x0000000000017941 */ /* 0x000fea0003800000 */
.L_x_264:
        /* <DEDUP_REMOVED lines=9> */
.L_x_267:
[----:B------:R-:W-:Y:S05]  /*7d70*/  BSYNC B1 ;  /* 0x0000000000017941 */ /* 0x000fea0003800000 */
.L_x_266:
        /* <DEDUP_REMOVED lines=9> */
.L_x_269:
[----:B------:R-:W-:Y:S05]  /*7e10*/  BSYNC B1 ;  /* 0x0000000000017941 */ /* 0x000fea0003800000 */
.L_x_268:
        /* <DEDUP_REMOVED lines=9> */
.L_x_271:
[----:B------:R-:W-:Y:S05]  /*7eb0*/  BSYNC B1 ;  /* 0x0000000000017941 */ /* 0x000fea0003800000 */
.L_x_270:
        /* <DEDUP_REMOVED lines=9> */
.L_x_273:
[----:B------:R-:W-:Y:S05]  /*7f50*/  BSYNC B1 ;  /* 0x0000000000017941 */ /* 0x000fea0003800000 */
.L_x_272:
        /* <DEDUP_REMOVED lines=9> */
.L_x_275:
[----:B------:R-:W-:Y:S05]  /*7ff0*/  BSYNC B1 ;  /* 0x0000000000017941 */ /* 0x000fea0003800000 */
.L_x_274:
        /* <DEDUP_REMOVED lines=9> */
.L_x_277:
[----:B------:R-:W-:Y:S05]  /*8090*/  BSYNC B1 ;  /* 0x0000000000017941 */ /* 0x000fea0003800000 */
.L_x_276:
        /* <DEDUP_REMOVED lines=9> */
.L_x_279:
[----:B------:R-:W-:Y:S05]  /*8130*/  BSYNC B1 ;  /* 0x0000000000017941 */ /* 0x000fea0003800000 */
.L_x_278:
        /* <DEDUP_REMOVED lines=9> */
.L_x_281:
[----:B------:R-:W-:Y:S05]  /*81d0*/  BSYNC B1 ;  /* 0x0000000000017941 */ /* 0x000fea0003800000 */
.L_x_280:
[----:B0----5:R-:W-:Y:S01]  /*81e0*/  IMAD.U32 R3, R154, 0x10000, RZ ;  /* 0x000100009a037824 */ /* 0x021fe200078e00ff */
[----:B------:R-:W-:Y:S01]  /*81f0*/  ISETP.GT.AND P2, PT, R0, 0x78, P1 ;  /* 0x000000780000780c */ /* 0x000fe20000f44270 */
[----:B------:R-:W-:Y:S02]  /*8200*/  BSSY B1, `(.L_x_282) ;  /* 0x0000007000017945 */ /* 0x000fe40003800000 */
[----:B-1----:R-:W-:-:S04]  /*8210*/  FMUL R4, R3, R156 ;  /* 0x0000009c03047220 */ /* 0x002fc80000400000 */
[----:B------:R-:W-:-:S05]  /*8220*/  FFMA R4, R85, R155, R4 ;  /* 0x0000009b55047223 */ /* 0x000fca0000000004 */
[----:B------:R-:W-:-:S05]  /*8230*/  F2FP.BF16.F32.PACK_AB R4, RZ, R4 ;  /* 0x00000004ff04723e */ /* 0x000fca00000010ff */
[----:B------:R0:W-:Y:S01]  /*8240*/  @P0 STG.E.U16 desc[UR36][R6.64+0xf2], R4 ;  /* 0x0000f20406000986 */ /* 0x0001e2000c101524 */
[----:B------:R-:W-:Y:S05]  /*8250*/  @!P2 BRA `(.L_x_283) ;  /* 0x000000000004a947 */ /* 0x000fea0003800000 */
[----:B------:R1:W5:Y:S02]  /*8260*/  LDG.E.LTC128B.U16 R154, desc[UR36][R10.64+0xf0] ;  /* 0x0000f0240a9a7981 */ /* 0x000364000c1e1520 */
.L_x_283:
[----:B------:R-:W-:Y:S05]  /*8270*/  BSYNC B1 ;  /* 0x0000000000017941 */ /* 0x000fea0003800000 */
.L_x_282:
[----:B-----5:R-:W-:Y:S01]  /*8280*/  IMAD.U32 R3, R154, 0x10000, RZ ;  /* 0x000100009a037824 */ /* 0x020fe200078e00ff */
[----:B------:R-:W-:Y:S01]  /*8290*/  @P2 MOV R5, R9 ;  /* 0x0000000900052202 */ /* 0x000fe20000000f00 */
[----:B0-----:R-:W-:Y:S01]  /*82a0*/  @P2 IMAD.MOV.U32 R4, RZ, RZ, R8 ;  /* 0x000000ffff042224 */ /* 0x001fe200078e0008 */
[----:B------:R-:W-:Y:S01]  /*82b0*/  ISETP.GT.AND P1, PT, R0, 0x79, P1 ;  /* 0x000000790000780c */ /* 0x000fe20000f24270 */
[----:B------:R-:W-:Y:S01]  /*82c0*/  FMUL R3, R3, R156 ;  /* 0x0000009c03037220 */ /* 0x000fe20000400000 */
[----:B------:R-:W-:Y:S03]  /*82d0*/  BSSY B1, `(.L_x_284) ;  /* 0x0000006000017945 */ /* 0x000fe60003800000 */
[----:B------:R-:W-:-:S05]  /*82e0*/  FFMA R3, R86, R155, R3 ;  /* 0x0000009b56037223 */ /* 0x000fca0000000003 */
[----:B------:R-:W-:-:S05]  /*82f0*/  F2FP.BF16.F32.PACK_AB R3, RZ, R3 ;  /* 0x00000003ff03723e */ /* 0x000fca00000010ff */
[----:B------:R0:W-:Y:S01]  /*8300*/  @P2 STG.E.U16 desc[UR36][R4.64+0xf0], R3 ;  /* 0x0000f00304002986 */ /* 0x0001e2000c101524 */
[----:B------:R-:W-:Y:S05]  /*8310*/  @!P1 BRA `(.L_x_285) ;  /* 0x0000000000049947 */ /* 0x000fea0003800000 */
[----:B------:R0:W5:Y:S02]  /*8320*/  LDG.E.LTC128B.U16 R154, desc[UR36][R10.64+0xf2] ;  /* 0x0000f2240a9a7981 */ /* 0x000164000c1e1520 */
.L_x_285:
[----:B------:R-:W-:Y:S05]  /*8330*/  BSYNC B1 ;  /* 0x0000000000017941 */ /* 0x000fea0003800000 */
.L_x_284:
[----:B------:R-:W-:Y:S05]  /*8340*/  @!P1 BRA `(.L_x_286) ;  /* 0x00000024004c9947 */ /* 0x000fea0003800000 */
[----:B0----5:R-:W-:-:S04]  /*8350*/  IMAD.U32 R3, R154, 0x10000, RZ ;  /* 0x000100009a037824 */ /* 0x021fc800078e00ff */
[----:B------:R-:W-:-:S04]  /*8360*/  FMUL R0, R3, R156 ;  /* 0x0000009c03007220 */ /* 0x000fc80000400000 */
[----:B------:R-:W-:-:S05]  /*8370*/  FFMA R0, R87, R155, R0 ;  /* 0x0000009b57007223 */ /* 0x000fca0000000000 */
[----:B------:R-:W-:-:S05]  /*8380*/  F2FP.BF16.F32.PACK_AB R0, RZ, R0 ;  /* 0x00000000ff00723e */ /* 0x000fca00000010ff */
[----:B------:R0:W-:Y:S01]  /*8390*/  STG.E.U16 desc[UR36][R8.64+0xf2], R0 ;  /* 0x0000f20008007986 */ /* 0x0001e2000c101524 */
[----:B------:R-:W-:Y:S05]  /*83a0*/  BRA `(.L_x_286) ;  /* 0x0000002400347947 */ /* 0x000fea0003800000 */
.L_x_35:
[----:B------:R-:W-:Y:S01]  /*83b0*/  ULDC.64 UR4, c[0x0][0x5c0] ;  /* 0x0001700000047ab9 */ /* 0x000fe20000000a00 */
[-C--:B------:R-:W-:Y:S01]  /*83c0*/  FMUL R88, R88, R155.reuse ;  /* 0x0000009b58587220 */ /* 0x080fe20000400000 */
[----:B------:R-:W-:Y:S01]  /*83d0*/  LEA R6, P0, R168, UR4, 0x1 ;  /* 0x00000004a8067c11 */ /* 0x000fe2000f8008ff */
[----:B------:R-:W-:Y:S01]  /*83e0*/  IMAD.SHL.U32 R11, R4, 0x10, RZ ;  /* 0x00000010040b7824 */ /* 0x000fe200078e00ff */
[----:B------:R-:W-:Y:S01]  /*83f0*/  ISETP.GT.AND P2, PT, R0, 0x1, P3 ;  /* 0x000000010000780c */ /* 0x000fe20001f44270 */
[-C--:B------:R-:W-:Y:S01]  /*8400*/  FMUL R89, R89, R155.reuse ;  /* 0x0000009b59597220 */ /* 0x080fe20000400000 */
[----:B------:R-:W-:Y:S01]  /*8410*/  LEA.HI.X R7, R168, UR5, R167, 0x1, P0 ;  /* 0x00000005a8077c11 */ /* 0x000fe200080f0ca7 */
[-C--:B------:R-:W-:Y:S01]  /*8420*/  FMUL R90, R90, R155.reuse ;  /* 0x0000009b5a5a7220 */ /* 0x080fe20000400000 */
[----:B------:R-:W-:Y:S01]  /*8430*/  ISETP.GT.AND P0, PT, R3, 0x8, PT ;  /* 0x000000080300780c */ /* 0x000fe20003f04270 */
[-C--:B------:R-:W-:Y:S01]  /*8440*/  FMUL R91, R91, R155.reuse ;  /* 0x0000009b5b5b7220 */ /* 0x080fe20000400000 */
[----:B------:R-:W-:Y:S01]  /*8450*/  F2FP.BF16.F32.PACK_AB R88, RZ, R88 ;  /* 0x00000058ff58723e */ /* 0x000fe200000010ff */
[-C--:B------:R-:W-:Y:S01]  /*8460*/  FMUL R92, R92, R155.reuse ;  /* 0x0000009b5c5c7220 */ /* 0x080fe20000400000 */
[----:B------:R-:W-:Y:S01]  /*8470*/  ISETP.GT.AND P4, PT, R0, RZ, P0 ;  /* 0x000000ff0000720c */ /* 0x000fe20000784270 */
[-C--:B------:R-:W-:Y:S01]  /*8480*/  FMUL R93, R93, R155.reuse ;  /* 0x0000009b5d5d7220 */ /* 0x080fe20000400000 */
[----:B------:R-:W-:Y:S01]  /*8490*/  SHF.L.U64.HI R9, R4, 0x4, R5 ;  /* 0x0000000404097819 */ /* 0x000fe20000010205 */
[----:B------:R-:W-:Y:S01]  /*84a0*/  @P1 STG.E.U16 desc[UR36][R6.64], R88 ;  /* 0x0000005806001986 */ /* 0x000fe2000c101524 */
[----:B------:R-:W-:Y:S01]  /*84b0*/  IADD3 R12, P5, R11, R6, RZ ;  /* 0x000000060b0c7210 */ /* 0x000fe20007fbe0ff */
[-C--:B------:R-:W-:Y:S01]  /*84c0*/  FMUL R94, R94, R155.reuse ;  /* 0x0000009b5e5e7220 */ /* 0x080fe20000400000 */
[----:B------:R-:W-:Y:S01]  /*84d0*/  ISETP.GT.AND P1, PT, R0, 0x1, P0 ;  /* 0x000000010000780c */ /* 0x000fe20000724270 */
[----:B------:R-:W-:Y:S01]  /*84e0*/  FMUL R95, R95, R155 ;  /* 0x0000009b5f5f7220 */ /* 0x000fe20000400000 */
[----:B------:R-:W-:Y:S01]  /*84f0*/  F2FP.BF16.F32.PACK_AB R89, RZ, R89 ;  /* 0x00000059ff59723e */ /* 0x000fe200000010ff */
[----:B------:R-:W-:Y:S01]  /*8500*/  IMAD.X R13, R9, 0x1, R7, P5 ;  /* 0x00000001090d7824 */ /* 0x000fe200028e0607 */
[----:B------:R-:W-:Y:S01]  /*8510*/  F2FP.BF16.F32.PACK_AB R90, RZ, R90 ;  /* 0x0000005aff5a723e */ /* 0x000fe200000010ff */
[----:B------:R-:W-:Y:S01]  /*8520*/  FMUL R96, R96, R155 ;  /* 0x0000009b60607220 */ /* 0x000fe20000400000 */
[----:B------:R-:W-:Y:S01]  /*8530*/  F2FP.BF16.F32.PACK_AB R91, RZ, R91 ;  /* 0x0000005bff5b723e */ /* 0x000fe200000010ff */
[----:B------:R-:W-:Y:S01]  /*8540*/  @P2 STG.E.U16 desc[UR36][R6.64+0x2], R89 ;  /* 0x0000025906002986 */ /* 0x000fe2000c101524 */
[C---:B------:R-:W-:Y:S01]  /*8550*/  ISETP.GT.AND P5, PT, R0.reuse, 0x9, P3 ;  /* 0x000000090000780c */ /* 0x040fe20001fa4270 */
[-C--:B------:R-:W-:Y:S01]  /*8560*/  FMUL R97, R97, R155.reuse ;  /* 0x0000009b61617220 */ /* 0x080fe20000400000 */
[C---:B------:R-:W-:Y:S01]  /*8570*/  ISETP.GT.AND P2, PT, R0.reuse, 0x8, P0 ;  /* 0x000000080000780c */ /* 0x040fe20000744270 */
[----:B------:R-:W-:Y:S01]  /*8580*/  @P4 STG.E.U16 desc[UR36][R12.64], R90 ;  /* 0x0000005a0c004986 */ /* 0x000fe2000c101524 */
[----:B------:R-:W-:Y:S01]  /*8590*/  ISETP.GT.AND P4, PT, R0, 0x8, P3 ;  /* 0x000000080000780c */ /* 0x000fe20001f84270 */
[-C--:B------:R-:W-:Y:S01]  /*85a0*/  FMUL R98, R98, R155.reuse ;  /* 0x0000009b62627220 */ /* 0x080fe20000400000 */
[----:B------:R-:W-:Y:S01]  /*85b0*/  F2FP.BF16.F32.PACK_AB R92, RZ, R92 ;  /* 0x0000005cff5c723e */ /* 0x000fe200000010ff */
[----:B------:R-:W-:Y:S01]  /*85c0*/  @P1 STG.E.U16 desc[UR36][R12.64+0x2], R91 ;  /* 0x0000025b0c001986 */ /* 0x000fe2000c101524 */
[----:B------:R-:W-:Y:S01]  /*85d0*/  ISETP.GT.AND P1, PT, R0, 0x9, P0 ;  /* 0x000000090000780c */ /* 0x000fe20000724270 */
[----:B------:R-:W-:Y:S01]  /*85e0*/  FMUL R99, R99, R155 ;  /* 0x0000009b63637220 */ /* 0x000fe20000400000 */
[----:B------:R-:W-:Y:S01]  /*85f0*/  F2FP.BF16.F32.PACK_AB R93, RZ, R93 ;  /* 0x0000005dff5d723e */ /* 0x000fe200000010ff */
[-C--:B------:R-:W-:Y:S01]  /*8600*/  FMUL R100, R100, R155.reuse ;  /* 0x0000009b64647220 */ /* 0x080fe20000400000 */
[----:B------:R-:W-:Y:S01]  /*8610*/  F2FP.BF16.F32.PACK_AB R94, RZ, R94 ;  /* 0x0000005eff5e723e */ /* 0x000fe200000010ff */
[----:B------:R-:W-:Y:S01]  /*8620*/  FMUL R101, R101, R155 ;  /* 0x0000009b65657220 */ /* 0x000fe20000400000 */
[----:B------:R-:W-:Y:S01]  /*8630*/  F2FP.BF16.F32.PACK_AB R95, RZ, R95 ;  /* 0x0000005fff5f723e */ /* 0x000fe200000010ff */
[-C--:B------:R-:W-:Y:S01]  /*8640*/  FMUL R102, R102, R155.reuse ;  /* 0x0000009b66667220 */ /* 0x080fe20000400000 */
[----:B------:R-:W-:Y:S01]  /*8650*/  F2FP.BF16.F32.PACK_AB R96, RZ, R96 ;  /* 0x00000060ff60723e */ /* 0x000fe200000010ff */
[----:B------:R-:W-:Y:S01]  /*8660*/  @P4 STG.E.U16 desc[UR36][R6.64+0x10], R92 ;  /* 0x0000105c06004986 */ /* 0x000fe2000c101524 */
[C---:B------:R-:W-:Y:S01]  /*8670*/  ISETP.GT.AND P4, PT, R0.reuse, 0x10, P3 ;  /* 0x000000100000780c */ /* 0x040fe20001f84270 */
[----:B------:R-:W-:Y:S01]  /*8680*/  FMUL R103, R103, R155 ;  /* 0x0000009b67677220 */ /* 0x000fe20000400000 */
[----:B------:R-:W-:Y:S01]  /*8690*/  F2FP.BF16.F32.PACK_AB R97, RZ, R97 ;  /* 0x00000061ff61723e */ /* 0x000fe200000010ff */
[----:B------:R-:W-:Y:S01]  /*86a0*/  @P5 STG.E.U16 desc[UR36][R6.64+0x12], R93 ;  /* 0x0000125d06005986 */ /* 0x000fe2000c101524 */
[----:B------:R-:W-:Y:S01]  /*86b0*/  ISETP.GT.AND P5, PT, R0, 0x11, P0 ;  /* 0x000000110000780c */ /* 0x000fe200007a4270 */
        /* <DEDUP_REMOVED lines=74> */
[----:B------:R-:W-:Y:S01]  /*8b60*/  FMUL R125, R125, R155 ;  /* 0x0000009b7d7d7220 */ /* 0x000fe20000400000 */
[----:B------:R-:W-:Y:S01]  /*8b70*/  F2FP.BF16.F32.PACK_AB R119, RZ, R119 ;  /* 0x00000077ff77723e */ /* 0x000fe200000010ff */
[-C--:B------:R-:W-:Y:S01]  /*8b80*/  FMUL R126, R126, R155.reuse ;  /* 0x0000009b7e7e7220 */ /* 0x080fe20000400000 */
[----:B------:R-:W-:Y:S01]  /*8b90*/  F2FP.BF16.F32.PACK_AB R120, RZ, R120 ;  /* 0x00000078ff78723e */ /* 0x000fe200000010ff */
        /* <DEDUP_REMOVED lines=66> */
[----:B------:R-:W-:Y:S01]  /*8fc0*/  IMAD.SHL.U32 R23, R4, 0x100, RZ ;  /* 0x0000010004177824 */ /* 0x000fe200078e00ff */
[----:B------:R-:W-:Y:S01]  /*8fd0*/  F2FP.BF16.F32.PACK_AB R140, RZ, R140 ;  /* 0x0000008cff8c723e */ /* 0x000fe200000010ff */
[----:B------:R-:W-:Y:S01]  /*8fe0*/  @P1 STG.E.U16 desc[UR36][R6.64+0x90], R124 ;  /* 0x0000907c06001986 */ /* 0x000fe2000c101524 */
[----:B------:R-:W-:Y:S01]  /*8ff0*/  ISETP.GT.AND P1, PT, R0, 0x50, P3 ;  /* 0x000000500000780c */ /* 0x000fe20001f24270 */
[----:B------:R-:W-:Y:S01]  /*9000*/  FMUL R146, R146, R155 ;  /* 0x0000009b92927220 */ /* 0x000fe20000400000 */
[----:B------:R-:W-:Y:S01]  /*9010*/  F2FP.BF16.F32.PACK_AB R141, RZ, R141 ;  /* 0x0000008dff8d723e */ /* 0x000fe200000010ff */
[----:B------:R-:W-:Y:S01]  /*9020*/  @P2 STG.E.U16 desc[UR36][R6.64+0x92], R125 ;  /* 0x0000927d06002986 */ /* 0x000fe2000c101524 */
[C---:B------:R-:W-:Y:S01]  /*9030*/  ISETP.GT.AND P2, PT, R0.reuse, 0x51, P3 ;  /* 0x000000510000780c */ /* 0x040fe20001f44270 */
[-C--:B------:R-:W-:Y:S01]  /*9040*/  FMUL R147, R147, R155.reuse ;  /* 0x0000009b93937220 */ /* 0x080fe20000400000 */
        /* <DEDUP_REMOVED lines=11> */
[-C--:B------:R-:W-:Y:S01]  /*9100*/  FMUL R150, R150, R155.reuse ;  /* 0x0000009b96967220 */ /* 0x080fe20000400000 */
[----:B------:R-:W-:Y:S01]  /*9110*/  SHF.L.U64.HI R21, R4, 0x8, R5 ;  /* 0x0000000804157819 */ /* 0x000fe20000010205 */
[----:B------:R-:W-:Y:S01]  /*9120*/  @P2 STG.E.U16 desc[UR36][R6.64+0xa2], R129 ;  /* 0x0000a28106002986 */ /* 0x000fe2000c101524 */
[C---:B------:R-:W-:Y:S01]  /*9130*/  ISETP.GT.AND P2, PT, R0.reuse, 0x59, P3 ;  /* 0x000000590000780c */ /* 0x040fe20001f44270 */
        /* <DEDUP_REMOVED lines=58> */
[----:B------:R-:W-:Y:S01]  /*94e0*/  @P2 STG.E.U16 desc[UR36][R12.64+0xd0], R142 ;  /* 0x0000d08e0c002986 */ /* 0x000fe2000c101524 */
[----:B------:R-:W-:Y:S01]  /*94f0*/  F2FP.BF16.F32.PACK_AB R34, RZ, R34 ;  /* 0x00000022ff22723e */ /* 0x000fe200000010ff */
[----:B------:R-:W-:Y:S01]  /*9500*/  FMUL R40, R40, R155 ;  /* 0x0000009b28287220 */ /* 0x000fe20000400000 */
[----:B------:R-:W-:Y:S01]  /*9510*/  F2FP.BF16.F32.PACK_AB R35, RZ, R35 ;  /* 0x00000023ff23723e */ /* 0x000fe200000010ff */
        /* <DEDUP_REMOVED lines=8> */
[----:B------:R-:W-:Y:S01]  /*95a0*/  @P1 IMAD.MOV.U32 R4, RZ, RZ, R6 ;  /* 0x000000ffff041224 */ /* 0x000fe200078e0006 */
[----:B------:R-:W-:Y:S01]  /*95b0*/  F2FP.BF16.F32.PACK_AB R38, RZ, R38 ;  /* 0x00000026ff26723e */ /* 0x000fe200000010ff */
[----:B------:R-:W-:Y:S01]  /*95c0*/  @P1 IMAD.MOV.U32 R5, RZ, RZ, R7 ;  /* 0x000000ffff051224 */ /* 0x000fe200078e0007 */
[----:B------:R-:W-:Y:S01]  /*95d0*/  F2FP.BF16.F32.PACK_AB R39, RZ, R39 ;  /* 0x00000027ff27723e */ /* 0x000fe200000010ff */
[-C--:B------:R-:W-:Y:S01]  /*95e0*/  FMUL R43, R43, R155.reuse ;  /* 0x0000009b2b2b7220 */ /* 0x080fe20000400000 */
[----:B------:R-:W-:Y:S01]  /*95f0*/  F2FP.BF16.F32.PACK_AB R40, RZ, R40 ;  /* 0x00000028ff28723e */ /* 0x000fe200000010ff */
[-C--:B------:R-:W-:Y:S01]  /*9600*/  FMUL R44, R44, R155.reuse ;  /* 0x0000009b2c2c7220 */ /* 0x080fe20000400000 */
[----:B------:R0:W-:Y:S01]  /*9610*/  @P1 STG.E.U16 desc[UR36][R4.64+0xe2], R145 ;  /* 0x0000e29104001986 */ /* 0x0001e2000c101524 */
[----:B------:R-:W-:Y:S01]  /*9620*/  IADD3 R14, P1, P2, R11, R6, R23 ;  /* 0x000000060b0e7210 */ /* 0x000fe20007a3e017 */
[----:B------:R-:W-:Y:S01]  /*9630*/  FMUL R45, R45, R155 ;  /* 0x0000009b2d2d7220 */ /* 0x000fe20000400000 */
[----:B------:R-:W-:Y:S01]  /*9640*/  F2FP.BF16.F32.PACK_AB R41, RZ, R41 ;  /* 0x00000029ff29723e */ /* 0x000fe200000010ff */
[----:B------:R-:W-:Y:S01]  /*9650*/  FMUL R46, R46, R155 ;  /* 0x0000009b2e2e7220 */ /* 0x000fe20000400000 */
[----:B------:R-:W-:Y:S01]  /*9660*/  IADD3.X R15, R9, R7, R21, P1, P2 ;  /* 0x00000007090f7210 */ /* 0x000fe20000fe4415 */
[-C--:B------:R-:W-:Y:S01]  /*9670*/  FMUL R47, R47, R155.reuse ;  /* 0x0000009b2f2f7220 */ /* 0x080fe20000400000 */
[C---:B------:R-:W-:Y:S01]  /*9680*/  ISETP.GT.AND P1, PT, R3.reuse, 0x80, PT ;  /* 0x000000800300780c */ /* 0x040fe20003f24270 */
[-C--:B------:R-:W-:Y:S01]  /*9690*/  FMUL R48, R48, R155.reuse ;  /* 0x0000009b30307220 */ /* 0x080fe20000400000 */
[----:B------:R-:W-:Y:S01]  /*96a0*/  ISETP.GT.AND P2, PT, R3, 0x88, PT ;  /* 0x000000880300780c */ /* 0x000fe20003f44270 */
[----:B------:R-:W-:Y:S01]  /*96b0*/  FMUL R49, R49, R155 ;  /* 0x0000009b31317220 */ /* 0x000fe20000400000 */
[----:B------:R-:W-:Y:S01]  /*96c0*/  F2FP.BF16.F32.PACK_AB R42, RZ, R42 ;  /* 0x0000002aff2a723e */ /* 0x000fe200000010ff */
[----:B0-----:R-:W-:Y:S01]  /*96d0*/  @P5 IMAD.MOV.U32 R4, RZ, RZ, R12 ;  /* 0x000000ffff045224 */ /* 0x001fe200078e000c */
[----:B------:R-:W-:Y:S01]  /*96e0*/  F2FP.BF16.F32.PACK_AB R43, RZ, R43 ;  /* 0x0000002bff2b723e */ /* 0x000fe200000010ff */
[----:B------:R-:W-:Y:S01]  /*96f0*/  @P5 IMAD.MOV.U32 R5, RZ, RZ, R13 ;  /* 0x000000ffff055224 */ /* 0x000fe200078e000d */
[----:B------:R-:W-:Y:S01]  /*9700*/  F2FP.BF16.F32.PACK_AB R44, RZ, R44 ;  /* 0x0000002cff2c723e */ /* 0x000fe200000010ff */
[----:B------:R-:W-:Y:S01]  /*9710*/  FMUL R50, R50, R155 ;  /* 0x0000009b32327220 */ /* 0x000fe20000400000 */
[----:B------:R-:W-:Y:S01]  /*9720*/  F2FP.BF16.F32.PACK_AB R45, RZ, R45 ;  /* 0x0000002dff2d723e */ /* 0x000fe200000010ff */
[-C--:B------:R-:W-:Y:S01]  /*9730*/  FMUL R51, R51, R155.reuse ;  /* 0x0000009b33337220 */ /* 0x080fe20000400000 */
[----:B------:R0:W-:Y:S01]  /*9740*/  @P5 STG.E.U16 desc[UR36][R4.64+0xe0], R146 ;  /* 0x0000e09204005986 */ /* 0x0001e2000c101524 */
[----:B------:R-:W-:Y:S01]  /*9750*/  ISETP.GT.AND P5, PT, R0, 0x78, P3 ;  /* 0x000000780000780c */ /* 0x000fe20001fa4270 */
[-C--:B------:R-:W-:Y:S01]  /*9760*/  FMUL R52, R52, R155.reuse ;  /* 0x0000009b34347220 */ /* 0x080fe20000400000 */
[C---:B------:R-:W-:Y:S01]  /*9770*/  ISETP.GT.AND P3, PT, R0.reuse, 0x79, P3 ;  /* 0x000000790000780c */ /* 0x040fe20001f64270 */
[----:B------:R-:W-:Y:S01]  /*9780*/  @P4 STG.E.U16 desc[UR36][R12.64+0xe2], R147 ;  /* 0x0000e2930c004986 */ /* 0x000fe2000c101524 */
[C---:B------:R-:W-:Y:S01]  /*9790*/  ISETP.GT.AND P4, PT, R0.reuse, 0x78, P0 ;  /* 0x000000780000780c */ /* 0x040fe20000784270 */
[-C--:B------:R-:W-:Y:S01]  /*97a0*/  FMUL R53, R53, R155.reuse ;  /* 0x0000009b35357220 */ /* 0x080fe20000400000 */
[----:B------:R-:W-:Y:S01]  /*97b0*/  ISETP.GT.AND P0, PT, R0, 0x79, P0 ;  /* 0x000000790000780c */ /* 0x000fe20000704270 */
[-C--:B------:R-:W-:Y:S01]  /*97c0*/  FMUL R54, R54, R155.reuse ;  /* 0x0000009b36367220 */ /* 0x080fe20000400000 */
[----:B------:R-:W-:Y:S01]  /*97d0*/  F2FP.BF16.F32.PACK_AB R46, RZ, R46 ;  /* 0x0000002eff2e723e */ /* 0x000fe200000010ff */
[----:B------:R-:W-:Y:S01]  /*97e0*/  FMUL R55, R55, R155 ;  /* 0x0000009b37377220 */ /* 0x000fe20000400000 */
[----:B------:R-:W-:Y:S01]  /*97f0*/  F2FP.BF16.F32.PACK_AB R47, RZ, R47 ;  /* 0x0000002fff2f723e */ /* 0x000fe200000010ff */
[-C--:B------:R-:W-:Y:S01]  /*9800*/  FMUL R56, R56, R155.reuse ;  /* 0x0000009b38387220 */ /* 0x080fe20000400000 */
[----:B------:R-:W-:Y:S01]  /*9810*/  F2FP.BF16.F32.PACK_AB R48, RZ, R48 ;  /* 0x00000030ff30723e */ /* 0x000fe200000010ff */
[----:B------:R-:W-:Y:S01]  /*9820*/  @P5 STG.E.U16 desc[UR36][R6.64+0xf0], R148 ;  /* 0x0000f09406005986 */ /* 0x000fe2000c101524 */
[----:B0-----:R-:W-:Y:S01]  /*9830*/  IADD3 R4, P5, R23, R6, RZ ;  /* 0x0000000617047210 */ /* 0x001fe20007fbe0ff */
[----:B------:R-:W-:Y:S01]  /*9840*/  FMUL R57, R57, R155 ;  /* 0x0000009b39397220 */ /* 0x000fe20000400000 */
[----:B------:R-:W-:Y:S01]  /*9850*/  F2FP.BF16.F32.PACK_AB R49, RZ, R49 ;  /* 0x00000031ff31723e */ /* 0x000fe200000010ff */
[----:B------:R0:W-:Y:S01]  /*9860*/  @P3 STG.E.U16 desc[UR36][R6.64+0xf2], R149 ;  /* 0x0000f29506003986 */ /* 0x0001e2000c101524 */
[C---:B------:R-:W-:Y:S01]  /*9870*/  ISETP.GT.AND P3, PT, R0.reuse, RZ, P1 ;  /* 0x000000ff0000720c */ /* 0x040fe20000f64270 */
[----:B------:R-:W-:Y:S01]  /*9880*/  IMAD.X R5, R21, 0x1, R7, P5 ;  /* 0x0000000115057824 */ /* 0x000fe200028e0607 */
[C---:B------:R-:W-:Y:S01]  /*9890*/  ISETP.GT.AND P5, PT, R0.reuse, RZ, P2 ;  /* 0x000000ff0000720c */ /* 0x040fe200017a4270 */
        /* <DEDUP_REMOVED lines=11> */
[-C--:B0-----:R-:W-:Y:S01]  /*9950*/  IADD3 R6, P3, R11, R4.reuse, RZ ;  /* 0x000000040b067210 */ /* 0x081fe20007f7e0ff */
[----:B------:R-:W-:Y:S01]  /*9960*/  FMUL R61, R61, R155 ;  /* 0x0000009b3d3d7220 */ /* 0x000fe20000400000 */
[----:B------:R-:W-:Y:S01]  /*9970*/  F2FP.BF16.F32.PACK_AB R53, RZ, R53 ;  /* 0x00000035ff35723e */ /* 0x000fe200000010ff */
[----:B------:R-:W-:Y:S01]  /*9980*/  @P4 STG.E.U16 desc[UR36][R4.64+0x2], R25 ;  /* 0x0000021904004986 */ /* 0x000fe2000c101524 */
[----:B------:R-:W-:Y:S01]  /*9990*/  IADD3 R10, P4, R11, R4, RZ ;  /* 0x000000040b0a7210 */ /* 0x000fe20007f9e0ff */
[C---:B------:R-:W-:Y:S01]  /*99a0*/  IMAD.X R7, R9.reuse, 0x1, R5, P3 ;  /* 0x0000000109077824 */ /* 0x040fe200018e0605 */
[----:B------:R-:W-:Y:S01]  /*99b0*/  ISETP.GT.AND P3, PT, R0, 0x9, P2 ;  /* 0x000000090000780c */ /* 0x000fe20001764270 */
[----:B------:R-:W-:Y:S01]  /*99c0*/  FMUL R62, R62, R155 ;  /* 0x0000009b3e3e7220 */ /* 0x000fe20000400000 */
[----:B------:R-:W-:Y:S01]  /*99d0*/  IADD3.X R11, R9, R5, RZ, P4, !PT ;  /* 0x00000005090b7210 */ /* 0x000fe200027fe4ff */
[-C--:B------:R-:W-:Y:S01]  /*99e0*/  FMUL R63, R63, R155.reuse ;  /* 0x0000009b3f3f7220 */ /* 0x080fe20000400000 */
        /* <DEDUP_REMOVED lines=21> */
[----:B------:R0:W-:Y:S01]  /*9b40*/  @P0 STG.E.U16 desc[UR36][R6.64+0x10], R30 ;  /* 0x0000101e06000986 */ /* 0x0001e2000c101524 */
        /* <DEDUP_REMOVED lines=13> */
[--C-:B0-----:R-:W-:Y:S01]  /*9c20*/  @P0 IMAD.MOV.U32 R6, RZ, RZ, R14.reuse ;  /* 0x000000ffff060224 */ /* 0x101fe200078e000e */
[----:B------:R-:W-:Y:S01]  /*9c30*/  F2FP.BF16.F32.PACK_AB R63, RZ, R63 ;  /* 0x0000003fff3f723e */ /* 0x000fe200000010ff */
[--C-:B------:R-:W-:Y:S01]  /*9c40*/  @P0 IMAD.MOV.U32 R7, RZ, RZ, R15.reuse ;  /* 0x000000ffff070224 */ /* 0x100fe200078e000f */
[----:B------:R-:W-:Y:S01]  /*9c50*/  F2FP.BF16.F32.PACK_AB R64, RZ, R64 ;  /* 0x00000040ff40723e */ /* 0x000fe200000010ff */
[----:B------:R-:W-:Y:S01]  /*9c60*/  FMUL R73, R73, R155 ;  /* 0x0000009b49497220 */ /* 0x000fe20000400000 */
[----:B------:R-:W-:Y:S01]  /*9c70*/  F2FP.BF16.F32.PACK_AB R65, RZ, R65 ;  /* 0x00000041ff41723e */ /* 0x000fe200000010ff */
[-C--:B------:R-:W-:Y:S01]  /*9c80*/  FMUL R74, R74, R155.reuse ;  /* 0x0000009b4a4a7220 */ /* 0x080fe20000400000 */
[----:B------:R0:W-:Y:S01]  /*9c90*/  @P0 STG.E.U16 desc[UR36][R6.64+0x20], R34 ;  /* 0x0000202206000986 */ /* 0x0001e2000c101524 */
        /* <DEDUP_REMOVED lines=9> */
[----:B------:R-:W-:Y:S01]  /*9d30*/  FMUL R79, R79, R155 ;  /* 0x0000009b4f4f7220 */ /* 0x000fe20000400000 */
[----:B------:R-:W-:Y:S01]  /*9d40*/  F2FP.BF16.F32.PACK_AB R70, RZ, R70 ;  /* 0x00000046ff46723e */ /* 0x000fe200000010ff */
        /* <DEDUP_REMOVED lines=28> */
[----:B------:R-:W-:Y:S01]  /*9f10*/  FMUL R87, R87, R155 ;  /* 0x0000009b57577220 */ /* 0x000fe20000400000 */
[----:B------:R-:W-:-:S02]  /*9f20*/  F2FP.BF16.F32.PACK_AB R80, RZ, R80 ;  /* 0x00000050ff50723e */ /* 0x000fc400000010ff */
[----:B------:R-:W-:Y:S02]  /*9f30*/  F2FP.BF16.F32.PACK_AB R81, RZ, R81 ;  /* 0x00000051ff51723e */ /* 0x000fe400000010ff */
[----:B------:R-:W-:Y:S02]  /*9f40*/  F2FP.BF16.F32.PACK_AB R82, RZ, R82 ;  /* 0x00000052ff52723e */ /* 0x000fe400000010ff */
[----:B------:R-:W-:Y:S02]  /*9f50*/  F2FP.BF16.F32.PACK_AB R83, RZ, R83 ;  /* 0x00000053ff53723e */ /* 0x000fe400000010ff */
[----:B------:R-:W-:Y:S01]  /*9f60*/  F2FP.BF16.F32.PACK_AB R84, RZ, R84 ;  /* 0x00000054ff54723e */ /* 0x000fe200000010ff */
[----:B0-----:R-:W-:Y:S01]  /*9f70*/  @P3 IMAD.MOV.U32 R6, RZ, RZ, R14 ;  /* 0x000000ffff063224 */ /* 0x001fe200078e000e */
[----:B------:R-:W-:Y:S01]  /*9f80*/  F2FP.BF16.F32.PACK_AB R85, RZ, R85 ;  /* 0x00000055ff55723e */ /* 0x000fe200000010ff */
[----:B------:R-:W-:Y:S01]  /*9f90*/  @P3 IMAD.MOV.U32 R7, RZ, RZ, R15 ;  /* 0x000000ffff073224 */ /* 0x000fe200078e000f */
[----:B------:R-:W-:-:S02]  /*9fa0*/  F2FP.BF16.F32.PACK_AB R86, RZ, R86 ;  /* 0x00000056ff56723e */ /* 0x000fc400000010ff */
[----:B------:R-:W-:Y:S02]  /*9fb0*/  F2FP.BF16.F32.PACK_AB R87, RZ, R87 ;  /* 0x00000057ff57723e */ /* 0x000fe400000010ff */
[----:B------:R0:W-:Y:S01]  /*9fc0*/  @P3 STG.E.U16 desc[UR36][R6.64+0x32], R39 ;  /* 0x0000322706003986 */ /* 0x0001e2000c101524 */
[----:B------:R-:W-:-:S03]  /*9fd0*/  ISETP.GT.AND P3, PT, R0, 0x21, P2 ;  /* 0x000000210000780c */ /* 0x000fc60001764270 */
[----:B------:R-:W-:Y:S01]  /*9fe0*/  @P4 STG.E.U16 desc[UR36][R4.64+0x40], R40 ;  /* 0x0000402804004986 */ /* 0x000fe2000c101524 */
[----:B------:R-:W-:-:S03]  /*9ff0*/  ISETP.GT.AND P4, PT, R0, 0x28, P1 ;  /* 0x000000280000780c */ /* 0x000fc60000f84270 */
[----:B------:R-:W-:Y:S01]  /*a000*/  @P5 STG.E.U16 desc[UR36][R4.64+0x42], R41 ;  /* 0x0000422904005986 */ /* 0x000fe2000c101524 */
[----:B------:R-:W-:Y:S02]  /*a010*/  ISETP.GT.AND P5, PT, R0, 0x29, P1 ;  /* 0x000000290000780c */ /* 0x000fe40000fa4270 */
[----:B0-----:R-:W-:Y:S01]  /*a020*/  @P0 MOV R6, R14 ;  /* 0x0000000e00060202 */ /* 0x001fe20000000f00 */
[----:B------:R-:W-:-:S05]  /*a030*/  @P0 IMAD.MOV.U32 R7, RZ, RZ, R15 ;  /* 0x000000ffff070224 */ /* 0x000fca00078e000f */
[----:B------:R0:W-:Y:S01]  /*a040*/  @P0 STG.E.U16 desc[UR36][R6.64+0x40], R42 ;  /* 0x0000402a06000986 */ /* 0x0001e2000c101524 */
[----:B------:R-:W-:Y:S01]  /*a050*/  ISETP.GT.AND P0, PT, R0, 0x28, P2 ;  /* 0x000000280000780c */ /* 0x000fe20001704270 */
[----:B0-----:R-:W-:Y:S02]  /*a060*/  @P3 IMAD.MOV.U32 R6, RZ, RZ, R14 ;  /* 0x000000ffff063224 */ /* 0x001fe400078e000e */
[----:B------:R-:W-:-:S05]  /*a070*/  @P3 IMAD.MOV.U32 R7, RZ, RZ, R15 ;  /* 0x000000ffff073224 */ /* 0x000fca00078e000f */
[----:B------:R0:W-:Y:S01]  /*a080*/  @P3 STG.E.U16 desc[UR36][R6.64+0x42], R43 ;  /* 0x0000422b06003986 */ /* 0x0001e2000c101524 */
[----:B------:R-:W-:-:S03]  /*a090*/  ISETP.GT.AND P3, PT, R0, 0x29, P2 ;  /* 0x000000290000780c */ /* 0x000fc60001764270 */
[----:B------:R-:W-:Y:S01]  /*a0a0*/  @P4 STG.E.U16 desc[UR36][R4.64+0x50], R44 ;  /* 0x0000502c04004986 */ /* 0x000fe2000c101524 */
[----:B------:R-:W-:-:S03]  /*a0b0*/  ISETP.GT.AND P4, PT, R0, 0x30, P1 ;  /* 0x000000300000780c */ /* 0x000fc60000f84270 */
[----:B------:R-:W-:Y:S01]  /*a0c0*/  @P5 STG.E.U16 desc[UR36][R4.64+0x52], R45 ;  /* 0x0000522d04005986 */ /* 0x000fe2000c101524 */
[----:B------:R-:W-:Y:S01]  /*a0d0*/  ISETP.GT.AND P5, PT, R0, 0x31, P1 ;  /* 0x000000310000780c */ /* 0x000fe20000fa4270 */
[----:B0-----:R-:W-:Y:S02]  /*a0e0*/  @P0 IMAD.MOV.U32 R6, RZ, RZ, R14 ;  /* 0x000000ffff060224 */ /* 0x001fe400078e000e */
        /* <DEDUP_REMOVED lines=14> */
[----:B------:R-:W-:Y:S02]  /*a1d0*/  ISETP.GT.AND P0, PT, R0, 0x38, P2 ;  /* 0x000000380000780c */ /* 0x000fe40001704270 */
[----:B0-----:R-:W-:Y:S01]  /*a1e0*/  @P3 MOV R6, R14 ;  /* 0x0000000e00063202 */ /* 0x001fe20000000f00 */
        /* <DEDUP_REMOVED lines=86> */
[C---:B------:R-:W-:Y:S02]  /*a750*/  ISETP.GT.AND P3, PT, R0.reuse, 0x78, P1 ;  /* 0x000000780000780c */ /* 0x040fe40000f64270 */
[C---:B------:R-:W-:Y:S01]  /*a760*/  ISETP.GT.AND P1, PT, R0.reuse, 0x79, P1 ;  /* 0x000000790000780c */ /* 0x040fe20000f24270 */
[----:B------:R-:W-:Y:S01]  /*a770*/  @P4 STG.E.U16 desc[UR36][R4.64+0xe0], R80 ;  /* 0x0000e05004004986 */ /* 0x000fe2000c101524 */
[----:B------:R-:W-:-:S03]  /*a780*/  ISETP.GT.AND P4, PT, R0, 0x71, P2 ;  /* 0x000000710000780c */ /* 0x000fc60001784270 */
[----:B------:R-:W-:Y:S01]  /*a790*/  @P5 STG.E.U16 desc[UR36][R4.64+0xe2], R81 ;  /* 0x0000e25104005986 */ /* 0x000fe2000c101524 */
[C---:B------:R-:W-:Y:S02]  /*a7a0*/  ISETP.GT.AND P5, PT, R0.reuse, 0x78, P2 ;  /* 0x000000780000780c */ /* 0x040fe400017a4270 */
[----:B------:R-:W-:Y:S01]  /*a7b0*/  ISETP.GT.AND P2, PT, R0, 0x79, P2 ;  /* 0x000000790000780c */ /* 0x000fe20001744270 */
[----:B0-----:R-:W-:Y:S01]  /*a7c0*/  @P0 IMAD.MOV.U32 R7, RZ, RZ, R15 ;  /* 0x000000ffff070224 */ /* 0x001fe200078e000f */
[----:B------:R-:W-:-:S05]  /*a7d0*/  @P0 MOV R6, R14 ;  /* 0x0000000e00060202 */ /* 0x000fca0000000f00 */
[----:B------:R0:W-:Y:S02]  /*a7e0*/  @P0 STG.E.U16 desc[UR36][R6.64+0xe0], R82 ;  /* 0x0000e05206000986 */ /* 0x0001e4000c101524 */
[----:B0-----:R-:W-:Y:S02]  /*a7f0*/  @P4 IMAD.MOV.U32 R6, RZ, RZ, R14 ;  /* 0x000000ffff064224 */ /* 0x001fe400078e000e */
[----:B------:R-:W-:-:S05]  /*a800*/  @P4 IMAD.MOV.U32 R7, RZ, RZ, R15 ;  /* 0x000000ffff074224 */ /* 0x000fca00078e000f */
[----:B------:R-:W-:Y:S04]  /*a810*/  @P4 STG.E.U16 desc[UR36][R6.64+0xe2], R83 ;  /* 0x0000e25306004986 */ /* 0x000fe8000c101524 */
[----:B------:R-:W-:Y:S04]  /*a820*/  @P3 STG.E.U16 desc[UR36][R4.64+0xf0], R84 ;  /* 0x0000f05404003986 */ /* 0x000fe8000c101524 */
[----:B------:R0:W-:Y:S02]  /*a830*/  @P1 STG.E.U16 desc[UR36][R4.64+0xf2], R85 ;  /* 0x0000f25504001986 */ /* 0x0001e4000c101524 */
[----:B0-----:R-:W-:-:S02]  /*a840*/  @P5 IMAD.MOV.U32 R4, RZ, RZ, R14 ;  /* 0x000000ffff045224 */ /* 0x001fc400078e000e */
[----:B------:R-:W-:-:S05]  /*a850*/  @P5 IMAD.MOV.U32 R5, RZ, RZ, R15 ;  /* 0x000000ffff055224 */ /* 0x000fca00078e000f */
[----:B------:R0:W-:Y:S04]  /*a860*/  @P5 STG.E.U16 desc[UR36][R4.64+0xf0], R86 ;  /* 0x0000f05604005986 */ /* 0x0001e8000c101524 */
[----:B------:R0:W-:Y:S02]  /*a870*/  @P2 STG.E.U16 desc[UR36][R14.64+0xf2], R87 ;  /* 0x0000f2570e002986 */ /* 0x0001e4000c101524 */
.L_x_286:
[----:B------:R-:W-:Y:S05]  /*a880*/  BSYNC B0 ;  /* 0x0000000000007941 */ /* 0x000fea0003800000 */
.L_x_34:
[----:B------:R-:W-:Y:S01]  /*a890*/  ULDC UR4, c[0x0][0xc] ;  /* 0x0000030000047ab9 */ /* 0x000fe20000000800 */
[----:B------:R-:W-:Y:S01]  /*a8a0*/  ULDC UR5, c[0x0][0x10] ;  /* 0x0000040000057ab9 */ /* 0x000fe20000000800 */
[----:B0-----:R-:W0:Y:S01]  /*a8b0*/  LDC R3, c[0x0][0x14] ;  /* 0x00000500ff037b82 */ /* 0x001e220000000800 */
[----:B------:R-:W-:Y:S01]  /*a8c0*/  UIMAD.WIDE.U32 UR4, UR4, UR5, URZ ;  /* 0x00000005040472a5 */ /* 0x000fe2000f8e003f */
[----:B------:R-:W-:Y:S01]  /*a8d0*/  PRMT R0, RZ, 0x7610, R0 ;  /* 0x00007610ff007816 */ /* 0x000fe20000000000 */
[----:B-----5:R-:W-:Y:S02]  /*a8e0*/  IMAD.MOV.U32 R154, RZ, RZ, -0x1 ;  /* 0xffffffffff9a7424 */ /* 0x020fe400078e00ff */
[----:B------:R-:W-:Y:S02]  /*a8f0*/  IMAD.MOV.U32 R23, RZ, RZ, -0x1 ;  /* 0xffffffffff177424 */ /* 0x000fe400078e00ff */
[----:B0-----:R-:W-:-:S04]  /*a900*/  IMAD.WIDE.U32 R16, R3, UR4, R16 ;  /* 0x0000000403107c25 */ /* 0x001fc8000f8e0010 */
[----:B------:R-:W-:Y:S01]  /*a910*/  IMAD R3, R3, UR5, RZ ;  /* 0x0000000503037c24 */ /* 0x000fe2000f8e02ff */
[----:B------:R-:W-:Y:S02]  /*a920*/  ULDC.64 UR4, c[0x0][0x650] ;  /* 0x0001940000047ab9 */ /* 0x000fe40000000a00 */
[----:B------:R-:W-:Y:S01]  /*a930*/  ISETP.GE.U32.AND P0, PT, R16, UR4, PT ;  /* 0x0000000410007c0c */ /* 0x000fe2000bf06070 */
[----:B------:R-:W-:-:S05]  /*a940*/  IMAD.IADD R17, R17, 0x1, R3 ;  /* 0x0000000111117824 */ /* 0x000fca00078e0203 */
[----:B------:R-:W-:-:S13]  /*a950*/  ISETP.GE.U32.AND.EX P0, PT, R17, UR5, PT, P0 ;  /* 0x0000000511007c0c */ /* 0x000fda000bf06100 */
[----:B------:R-:W-:Y:S05]  /*a960*/  @P0 BRA `(.L_x_287) ;  /* 0x0000000400640947 */ /* 0x000fea0003800000 */
[----:B------:R-:W0:Y:S01]  /*a970*/  S2R R12, SR_CTAID.X ;  /* 0x00000000000c7919 */ /* 0x000e220000002500 */
[----:B-12---:R-:W1:Y:S01]  /*a980*/  LDC.64 R10, c[0x0][0x628] ;  /* 0x00018a00ff0a7b82 */ /* 0x006e620000000a00 */
[----:B------:R-:W-:Y:S01]  /*a990*/  ULDC UR4, c[0x0][0x150] ;  /* 0x0000540000047ab9 */ /* 0x000fe20000000800 */
[----:B------:R-:W-:Y:S01]  /*a9a0*/  IMAD.MOV.U32 R8, RZ, RZ, R16 ;  /* 0x000000ffff087224 */ /* 0x000fe200078e0010 */
[----:B------:R-:W2:Y:S01]  /*a9b0*/  S2R R24, SR_CTAID.Y ;  /* 0x0000000000187919 */ /* 0x000ea20000002600 */
[----:B------:R-:W-:-:S04]  /*a9c0*/  MOV R9, R17 ;  /* 0x0000001100097202 */ /* 0x000fc80000000f00 */
[----:B------:R-:W2:Y:S08]  /*a9d0*/  LDC R21, c[0x0][0x144] ;  /* 0x00005100ff157b82 */ /* 0x000eb00000000800 */
[----:B------:R-:W2:Y:S08]  /*a9e0*/  LDC R0, c[0x0][0x630] ;  /* 0x00018c00ff007b82 */ /* 0x000eb00000000800 */
[----:B------:R-:W2:Y:S01]  /*a9f0*/  LDC.64 R14, c[0x0][0x620] ;  /* 0x00018800ff0e7b82 */ /* 0x000ea20000000a00 */
[----:B-1----:R-:W-:-:S04]  /*aa00*/  ISETP.NE.U32.AND P0, PT, R10, RZ, PT ;  /* 0x000000ff0a00720c */ /* 0x002fc80003f05070 */
[----:B------:R-:W-:Y:S02]  /*aa10*/  ISETP.NE.AND.EX P0, PT, R11, RZ, PT, P0 ;  /* 0x000000ff0b00720c */ /* 0x000fe40003f05300 */
[----:B0-----:R-:W-:-:S05]  /*aa20*/  I2FP.F32.U32 R3, R12 ;  /* 0x0000000c00037245 */ /* 0x001fca0000201000 */
[----:B------:R-:W-:-:S04]  /*aa30*/  FMUL R3, R3, UR4 ;  /* 0x0000000403037c20 */ /* 0x000fc80008400000 */
[----:B------:R0:W1:Y:S02]  /*aa40*/  F2I.U32.TRUNC.NTZ R20, R3 ;  /* 0x0000000300147305 */ /* 0x000064000020f000 */
[----:B------:R-:W-:Y:S05]  /*aa50*/  @!P0 BRA `(.L_x_288) ;  /* 0x0000000000288947 */ /* 0x000fea0003800000 */
[----:B0-----:R-:W0:Y:S02]  /*aa60*/  LDC R3, c[0x0][0x634] ;  /* 0x00018d00ff037b82 */ /* 0x001e240000000800 */
        /* <DEDUP_REMOVED lines=9> */
.L_x_288:
[----:B------:R-:W5:Y:S01]  /*ab00*/  LDC.64 R30, c[0x0][0x640] ;  /* 0x00019000ff1e7b82 */ /* 0x000f620000000a00 */
[-CC-:B--2---:R-:W-:Y:S01]  /*ab10*/  SHF.R.U64 R23, R8, R0.reuse, R9.reuse ;  /* 0x0000000008177219 */ /* 0x184fe20000001209 */
[----:B-1----:R-:W-:Y:S01]  /*ab20*/  IMAD.MOV R20, RZ, RZ, -R20 ;  /* 0x000000ffff147224 */ /* 0x002fe200078e0a14 */
[----:B------:R-:W-:Y:S01]  /*ab30*/  SHF.R.U32.HI R0, RZ, R0, R9 ;  /* 0x00000000ff007219 */ /* 0x000fe20000011609 */
[----:B------:R-:W-:Y:S01]  /*ab40*/  ULDC UR4, c[0x0][0x154] ;  /* 0x0000550000047ab9 */ /* 0x000fe20000000800 */
[----:B0-----:R-:W-:Y:S01]  /*ab50*/  IADD3 R3, P0, RZ, -R23, RZ ;  /* 0x80000017ff037210 */ /* 0x001fe20007f1e0ff */
[----:B------:R-:W-:Y:S02]  /*ab60*/  IMAD R26, R21, R20, R12 ;  /* 0x00000014151a7224 */ /* 0x000fe400078e020c */
[----:B------:R-:W0:Y:S01]  /*ab70*/  LDC R6, c[0x0][0x618] ;  /* 0x00018600ff067b82 */ /* 0x000e220000000800 */
[----:B------:R-:W-:Y:S02]  /*ab80*/  IMAD.MOV.U32 R7, RZ, RZ, 0x1 ;  /* 0x00000001ff077424 */ /* 0x000fe400078e00ff */
[----:B------:R-:W-:-:S04]  /*ab90*/  IMAD.X R5, RZ, RZ, ~R0, P0 ;  /* 0x000000ffff057224 */ /* 0x000fc800000e0e00 */
[-C--:B------:R-:W-:Y:S01]  /*aba0*/  IMAD R0, R5, R14.reuse, RZ ;  /* 0x0000000e05007224 */ /* 0x080fe200078e02ff */
[----:B------:R-:W1:Y:S01]  /*abb0*/  LDC R8, c[0x0][0x608] ;  /* 0x00018200ff087b82 */ /* 0x000e620000000800 */
[----:B------:R-:W-:-:S04]  /*abc0*/  IMAD.WIDE.U32 R4, R3, R14, R16 ;  /* 0x0000000e03047225 */ /* 0x000fc800078e0010 */
[----:B------:R-:W-:Y:S01]  /*abd0*/  IMAD R3, R3, R15, R0 ;  /* 0x0000000f03037224 */ /* 0x000fe200078e0200 */
[----:B------:R-:W-:Y:S02]  /*abe0*/  I2FP.F32.U32 R0, R24 ;  /* 0x0000001800007245 */ /* 0x000fe40000201000 */
[----:B------:R-:W2:Y:S01]  /*abf0*/  LDC R28, c[0x0][0x658] ;  /* 0x00019600ff1c7b82 */ /* 0x000ea20000000800 */
[----:B------:R-:W-:Y:S01]  /*ac00*/  IMAD.IADD R3, R5, 0x1, R3 ;  /* 0x0000000105037824 */ /* 0x000fe200078e0203 */
[----:B-----5:R-:W-:Y:S01]  /*ac10*/  ISETP.NE.U32.AND P0, PT, R30, RZ, PT ;  /* 0x000000ff1e00720c */ /* 0x020fe20003f05070 */
[----:B------:R-:W-:Y:S01]  /*ac20*/  FMUL R0, R0, UR4 ;  /* 0x0000000400007c20 */ /* 0x000fe20008400000 */
[----:B------:R-:W-:Y:S02]  /*ac30*/  IMAD.MOV.U32 R5, RZ, RZ, -0x1 ;  /* 0xffffffffff057424 */ /* 0x000fe400078e00ff */
[----:B------:R-:W-:Y:S01]  /*ac40*/  ISETP.NE.AND.EX P0, PT, R31, RZ, PT, P0 ;  /* 0x000000ff1f00720c */ /* 0x000fe20003f05300 */
[----:B------:R1:W2:Y:S01]  /*ac50*/  F2I.U32.TRUNC.NTZ R13, R0 ;  /* 0x00000000000d7305 */ /* 0x0002a2000020f000 */
[----:B------:R-:W3:Y:S01]  /*ac60*/  LDC R15, c[0x0][0x148] ;  /* 0x00005200ff0f7b82 */ /* 0x000ee20000000800 */
[----:B0-----:R-:W-:-:S02]  /*ac70*/  SHF.R.U64 R12, R4, R6, R3 ;  /* 0x00000006040c7219 */ /* 0x001fc40000001203 */
[----:B------:R-:W-:-:S05]  /*ac80*/  SHF.R.U32.HI R3, RZ, R6, R3 ;  /* 0x00000006ff037219 */ /* 0x000fca0000011603 */
[----:B------:R-:W0:Y:S01]  /*ac90*/  LDC R20, c[0x0][0x600] ;  /* 0x00018000ff147b82 */ /* 0x000e220000000800 */
[-CC-:B-1----:R-:W-:Y:S02]  /*aca0*/  SHF.R.U64 R10, R12, R8.reuse, R3.reuse ;  /* 0x000000080c0a7219 */ /* 0x182fe40000001203 */
[----:B------:R-:W-:-:S05]  /*acb0*/  SHF.R.U32.HI R3, RZ, R8, R3 ;  /* 0x00000008ff037219 */ /* 0x000fca0000011603 */
[----:B------:R-:W1:Y:S01]  /*acc0*/  LDC R21, c[0x0][0x648] ;  /* 0x00019200ff157b82 */ /* 0x000e620000000800 */
[-C--:B--2---:R-:W-:Y:S02]  /*acd0*/  SHF.L.U32 R4, R5, R28.reuse, RZ ;  /* 0x0000001c05047219 */ /* 0x084fe400000006ff */
[-CC-:B------:R-:W-:Y:S02]  /*ace0*/  SHF.R.U64 R14, R10, R28.reuse, R3.reuse ;  /* 0x0000001c0a0e7219 */ /* 0x180fe40000001203 */
[----:B------:R-:W-:Y:S02]  /*acf0*/  SHF.R.U32.HI R5, RZ, R28, R3 ;  /* 0x0000001cff057219 */ /* 0x000fe40000011603 */
[----:B------:R-:W-:Y:S01]  /*ad00*/  LOP3.LUT R153, RZ, R4, RZ, 0x33, !PT ;  /* 0x00000004ff997212 */ /* 0x000fe200078e33ff */
[----:B------:R-:W2:Y:S01]  /*ad10*/  LDC R25, c[0x0][0x638] ;  /* 0x00018e00ff197b82 */ /* 0x000ea20000000800 */
[----:B------:R-:W-:Y:S01]  /*ad20*/  SHF.L.U32 R28, R7, R28, RZ ;  /* 0x0000001c071c7219 */ /* 0x000fe200000006ff */
[----:B------:R-:W-:-:S06]  /*ad30*/  IMAD.MOV.U32 R4, RZ, RZ, R14 ;  /* 0x000000ffff047224 */ /* 0x000fcc00078e000e */
[----:B------:R-:W0:Y:S01]  /*ad40*/  LDC R27, c[0x0][0x610] ;  /* 0x00018400ff1b7b82 */ /* 0x000e220000000800 */
[----:B------:R-:W-:Y:S05]  /*ad50*/  @!P0 BRA `(.L_x_289) ;  /* 0x0000000000288947 */ /* 0x000fea0003800000 */
[----:B------:R-:W5:Y:S02]  /*ad60*/  LDC R3, c[0x0][0x64c] ;  /* 0x00019300ff037b82 */ /* 0x000f640000000800 */
[----:B-----5:R-:W-:-:S04]  /*ad70*/  IADD3 R3, P0, R14, R3, RZ ;  /* 0x000000030e037210 */ /* 0x020fc80007f1e0ff */
[----:B------:R-:W-:-:S05]  /*ad80*/  IADD3.X R11, RZ, R5, RZ, P0, !PT ;  /* 0x00000005ff0b7210 */ /* 0x000fca00007fe4ff */
[----:B------:R-:W-:-:S04]  /*ad90*/  IMAD.WIDE.U32 R4, R11, R30, RZ ;  /* 0x0000001e0b047225 */ /* 0x000fc800078e00ff */
[----:B------:R-:W-:-:S04]  /*ada0*/  IMAD.WIDE.U32 R6, P0, R3, R31, R4 ;  /* 0x0000001f03067225 */ /* 0x000fc80007800004 */
[----:B------:R-:W-:-:S04]  /*adb0*/  IMAD.WIDE.U32 R4, R3, R30, RZ ;  /* 0x0000001e03047225 */ /* 0x000fc800078e00ff */
[----:B------:R-:W-:Y:S01]  /*adc0*/  IMAD.X R9, RZ, RZ, RZ, P0 ;  /* 0x000000ffff097224 */ /* 0x000fe200000e06ff */
[----:B------:R-:W-:Y:S01]  /*add0*/  IADD3 RZ, P0, R5, R6, RZ ;  /* 0x0000000605ff7210 */ /* 0x000fe20007f1e0ff */
[----:B------:R-:W-:-:S04]  /*ade0*/  IMAD.MOV.U32 R8, RZ, RZ, R7 ;  /* 0x000000ffff087224 */ /* 0x000fc800078e0007 */
[----:B------:R-:W-:-:S08]  /*adf0*/  IMAD.WIDE.U32.X R4, R11, R31, R8, P0 ;  /* 0x0000001f0b047225 */ /* 0x000fd000000e0408 */
.L_x_289:
[----:B------:R-:W-:Y:S01]  /*ae00*/  ISETP.NE.AND P0, PT, R2, 0x1, PT ;  /* 0x000000010200780c */ /* 0x000fe20003f05270 */
[----:B------:R-:W-:Y:S01]  /*ae10*/  IMAD.MOV R13, RZ, RZ, -R13 ;  /* 0x000000ffff0d7224 */ /* 0x000fe200078e0a0d */
[----:B-1----:R-:W-:Y:S01]  /*ae20*/  SHF.R.U64 R0, R4, R21, R5 ;  /* 0x0000001504007219 */ /* 0x002fe20000001205 */
[----:B0-----:R-:W-:Y:S01]  /*ae30*/  VIADD R5, R20, 0xffffffff ;  /* 0xffffffff14057836 */ /* 0x001fe20000000000 */
[----:B------:R-:W-:-:S03]  /*ae40*/  LOP3.LUT R153, R10, R153, RZ, 0xc0, !PT ;  /* 0x000000990a997212 */ /* 0x000fc600078ec0ff */
[----:B------:R-:W-:Y:S01]  /*ae50*/  IMAD.MOV R3, RZ, RZ, -R0 ;  /* 0x000000ffff037224 */ /* 0x000fe200078e0a00 */
[----:B------:R-:W-:Y:S01]  /*ae60*/  LOP3.LUT R5, R12, R5, RZ, 0xc0, !PT ;  /* 0x000000050c057212 */ /* 0x000fe200078ec0ff */
[----:B------:R-:W-:Y:S02]  /*ae70*/  IMAD R153, R28, R0, R153 ;  /* 0x000000001c997224 */ /* 0x000fe400078e0299 */
[----:B--2---:R-:W-:Y:S02]  /*ae80*/  IMAD R0, R3, R25, R14 ;  /* 0x0000001903007224 */ /* 0x004fe400078e020e */
[----:B---3--:R-:W-:Y:S02]  /*ae90*/  @P0 IMAD R26, R15, R13, R24 ;  /* 0x0000000d0f1a0224 */ /* 0x008fe400078e0218 */
[----:B------:R-:W-:Y:S02]  /*aea0*/  IMAD R4, R0, R20, R5 ;  /* 0x0000001400047224 */ /* 0x000fe400078e0205 */
[----:B------:R-:W-:-:S02]  /*aeb0*/  IMAD R153, R153, R27, R26 ;  /* 0x0000001b99997224 */ /* 0x000fc400078e021a */
[----:B------:R-:W-:-:S03]  /*aec0*/  IMAD.MOV.U32 R3, RZ, RZ, 0x1 ;  /* 0x00000001ff037424 */ /* 0x000fc600078e00ff */
[----:B------:R-:W-:Y:S02]  /*aed0*/  SEL R154, R4, R153, !P0 ;  /* 0x00000099049a7207 */ /* 0x000fe40004000000 */
[----:B------:R-:W-:Y:S02]  /*aee0*/  PRMT R0, R3, 0x7610, R0 ;  /* 0x0000761003007816 */ /* 0x000fe40000000000 */
[----:B------:R-:W-:-:S07]  /*aef0*/  SEL R153, R153, R4, !P0 ;  /* 0x0000000499997207 */ /* 0x000fce0004000000 */
.L_x_287:
[----:B------:R-:W-:-:S13]  /*af00*/  LOP3.LUT P0, RZ, R0, 0xff, RZ, 0xc0, !PT ;  /* 0x000000ff00ff7812 */ /* 0x000fda000780c0ff */
[----:B------:R-:W-:Y:S05]  /*af10*/  @P0 BRA `(.L_x_290) ;  /* 0xffffff6000b00947 */ /* 0x000fea000383ffff */
[----:B------:R-:W-:Y:S05]  /*af20*/  EXIT ;  /* 0x000000000000794d */ /* 0x000fea0003800000 */
.L_x_7:
[----:B0-----:R-:W-:Y:S01]  /*af30*/  ULDC.64 UR4, c[0x0][0x650] ;  /* 0x0001940000047ab9 */ /* 0x001fe20000000a00 */
        /* <DEDUP_REMOVED lines=25> */
.L_x_292:
[----:B------:R-:W0:Y:S01]  /*b0d0*/  LDC.64 R28, c[0x0][0x640] ;  /* 0x00019000ff1c7b82 */ /* 0x000e220000000a00 */
[-CC-:B------:R-:W-:Y:S01]  /*b0e0*/  SHF.R.U64 R22, R12, R6.reuse, R13.reuse ;  /* 0x000000060c167219 */ /* 0x180fe2000000120d */
[----:B------:R-:W-:Y:S01]  /*b0f0*/  IMAD.MOV.U32 R30, RZ, RZ, 0x1 ;  /* 0x00000001ff1e7424 */ /* 0x000fe200078e00ff */
[----:B------:R-:W-:Y:S02]  /*b100*/  SHF.R.U32.HI R6, RZ, R6, R13 ;  /* 0x00000006ff067219 */ /* 0x000fe4000001160d */
        /* <DEDUP_REMOVED lines=8> */
[----:B------:R-:W-:Y:S01]  /*b190*/  IMAD.IADD R9, R9, 0x1, R11 ;  /* 0x0000000109097824 */ /* 0x000fe200078e020b */
[----:B0-----:R-:W-:-:S04]  /*b1a0*/  ISETP.NE.U32.AND P0, PT, R28, RZ, PT ;  /* 0x000000ff1c00720c */ /* 0x001fc80003f05070 */
[----:B------:R-:W-:Y:S02]  /*b1b0*/  ISETP.NE.AND.EX P0, PT, R29, RZ, PT, P0 ;  /* 0x000000ff1d00720c */ /* 0x000fe40003f05300 */
[----:B------:R-:W0:Y:S01]  /*b1c0*/  LDC R20, c[0x0][0x600] ;  /* 0x00018000ff147b82 */ /* 0x000e220000000800 */
[-CC-:B-1----:R-:W-:Y:S01]  /*b1d0*/  SHF.R.U64 R14, R8, R10.reuse, R9.reuse ;  /* 0x0000000a080e7219 */ /* 0x182fe20000001209 */
[----:B------:R-:W-:Y:S01]  /*b1e0*/  IMAD.MOV.U32 R8, RZ, RZ, -0x1 ;  /* 0xffffffffff087424 */ /* 0x000fe200078e00ff */
[----:B------:R-:W-:-:S05]  /*b1f0*/  SHF.R.U32.HI R9, RZ, R10, R9 ;  /* 0x0000000aff097219 */ /* 0x000fca0000011609 */
[----:B------:R-:W1:Y:S01]  /*b200*/  LDC R26, c[0x0][0x648] ;  /* 0x00019200ff1a7b82 */ /* 0x000e620000000800 */
[-CC-:B--2---:R-:W-:Y:S02]  /*b210*/  SHF.R.U64 R21, R14, R12.reuse, R9.reuse ;  /* 0x0000000c0e157219 */ /* 0x184fe40000001209 */
[----:B------:R-:W-:-:S05]  /*b220*/  SHF.R.U32.HI R6, RZ, R12, R9 ;  /* 0x0000000cff067219 */ /* 0x000fca0000011609 */
[----:B------:R-:W2:Y:S01]  /*b230*/  LDC R27, c[0x0][0x638] ;  /* 0x00018e00ff1b7b82 */ /* 0x000ea20000000800 */
[-C--:B---3--:R-:W-:Y:S02]  /*b240*/  SHF.L.U32 R8, R8, R25.reuse, RZ ;  /* 0x0000001908087219 */ /* 0x088fe400000006ff */
[-CC-:B------:R-:W-:Y:S02]  /*b250*/  SHF.R.U64 R23, R21, R25.reuse, R6.reuse ;  /* 0x0000001915177219 */ /* 0x180fe40000001206 */
[----:B------:R-:W-:Y:S02]  /*b260*/  LOP3.LUT R32, RZ, R8, RZ, 0x33, !PT ;  /* 0x00000008ff207212 */ /* 0x000fe400078e33ff */
[----:B------:R-:W-:Y:S01]  /*b270*/  SHF.R.U32.HI R9, RZ, R25, R6 ;  /* 0x00000019ff097219 */ /* 0x000fe20000011606 */
[----:B------:R-:W3:Y:S01]  /*b280*/  LDC R31, c[0x0][0x610] ;  /* 0x00018400ff1f7b82 */ /* 0x000ee20000000800 */
[----:B------:R-:W-:Y:S01]  /*b290*/  IMAD.MOV.U32 R8, RZ, RZ, R23 ;  /* 0x000000ffff087224 */ /* 0x000fe200078e0017 */
[----:B------:R-:W-:Y:S06]  /*b2a0*/  @!P0 BRA `(.L_x_293) ;  /* 0x0000000000288947 */ /* 0x000fec0003800000 */
[----:B------:R-:W4:Y:S02]  /*b2b0*/  LDC R6, c[0x0][0x64c] ;  /* 0x00019300ff067b82 */ /* 0x000f240000000800 */
[----:B----4-:R-:W-:-:S04]  /*b2c0*/  IADD3 R13, P0, R23, R6, RZ ;  /* 0x00000006170d7210 */ /* 0x010fc80007f1e0ff */
        /* <DEDUP_REMOVED lines=8> */
.L_x_293:
[----:B------:R-:W-:Y:S02]  /*b350*/  ISETP.NE.AND P0, PT, R2, 0x1, PT ;  /* 0x000000010200780c */ /* 0x000fe40003f05270 */
[----:B-1----:R-:W-:Y:S01]  /*b360*/  SHF.R.U64 R6, R8, R26, R9 ;  /* 0x0000001a08067219 */ /* 0x002fe20000001209 */
[----:B0-----:R-:W-:Y:S01]  /*b370*/  VIADD R9, R20, 0xffffffff ;  /* 0xffffffff14097836 */ /* 0x001fe20000000000 */
[----:B------:R-:W-:Y:S02]  /*b380*/  SHF.L.U32 R30, R30, R25, RZ ;  /* 0x000000191e1e7219 */ /* 0x000fe400000006ff */
[----:B------:R-:W-:Y:S01]  /*b390*/  LOP3.LUT R5, R21, R32, RZ, 0xc0, !PT ;  /* 0x0000002015057212 */ /* 0x000fe200078ec0ff */
[----:B------:R-:W-:-:S04]  /*b3a0*/  IMAD.MOV R8, RZ, RZ, -R6 ;  /* 0x000000ffff087224 */ /* 0x000fc800078e0a06 */
[----:B------:R-:W-:Y:S01]  /*b3b0*/  IMAD R6, R30, R6, R5 ;  /* 0x000000061e067224 */ /* 0x000fe200078e0205 */
[----:B------:R-:W-:Y:S01]  /*b3c0*/  LOP3.LUT R5, R14, R9, RZ, 0xc0, !PT ;  /* 0x000000090e057212 */ /* 0x000fe200078ec0ff */
[----:B------:R-:W-:Y:S02]  /*b3d0*/  @P0 IMAD R3, R7, R24, R4 ;  /* 0x0000001807030224 */ /* 0x000fe400078e0204 */
[----:B--2---:R-:W-:Y:S02]  /*b3e0*/  IMAD R4, R8, R27, R23 ;  /* 0x0000001b08047224 */ /* 0x004fe400078e0217 */
[----:B---3--:R-:W-:Y:S02]  /*b3f0*/  IMAD R3, R6, R31, R3 ;  /* 0x0000001f06037224 */ /* 0x008fe400078e0203 */
[----:B------:R-:W-:Y:S02]  /*b400*/  IMAD R4, R4, R20, R5 ;  /* 0x0000001404047224 */ /* 0x000fe400078e0205 */
[----:B------:R-:W-:-:S02]  /*b410*/  IMAD.MOV.U32 R8, RZ, RZ, 0x1 ;  /* 0x00000001ff087424 */ /* 0x000fc400078e00ff */
[----:B------:R-:W-:Y:S01]  /*b420*/  IMAD.MOV.U32 R6, RZ, RZ, R22 ;  /* 0x000000ffff067224 */ /* 0x000fe200078e0016 */
[----:B------:R-:W-:Y:S02]  /*b430*/  SEL R20, R4, R3, !P0 ;  /* 0x0000000304147207 */ /* 0x000fe40004000000 */
[----:B------:R-:W-:-:S07]  /*b440*/  SEL R21, R3, R4, !P0 ;  /* 0x0000000403157207 */ /* 0x000fce0004000000 */
.L_x_291:
[----:B------:R-:W-:-:S08]  /*b450*/  NOP ;  /* 0x0000000000007918 */ /* 0x000fd00000000000 */
[----:B------:R-:W0:-:S00]  /*b460*/  USETMAXREG.DEALLOC.CTAPOOL 0x28 ;  /* 0x00000028000079c8 */ /* 0x000e0000080e0500 */
[----:B0-----:R-:W-:-:S13]  /*b470*/  ISETP.NE.AND P0, PT, R0, RZ, PT ;  /* 0x000000ff0000720c */ /* 0x001fda0003f05270 */
[----:B------:R-:W-:Y:S05]  /*b480*/  @P0 EXIT ;  /* 0x000000000000094d */ /* 0x000fea0003800000 */
[----:B------:R-:W-:Y:S01]  /*b490*/  LOP3.LUT P0, RZ, R8, 0xff, RZ, 0xc0, !PT ;  /* 0x000000ff08ff7812 */ /* 0x000fe2000780c0ff */
[----:B------:R-:W-:Y:S02]  /*b4a0*/  IMAD.MOV.U32 R0, RZ, RZ, 0x1 ;  /* 0x00000001ff007424 */ /* 0x000fe400078e00ff */
[----:B------:R-:W-:-:S10]  /*b4b0*/  IMAD.MOV.U32 R3, RZ, RZ, RZ ;  /* 0x000000ffff037224 */ /* 0x000fd400078e00ff */
[----:B------:R-:W-:Y:S05]  /*b4c0*/  @!P0 BRA `(.L_x_294) ;  /* 0x0000000c00448947 */ /* 0x000fea0003800000 */
[----:B------:R-:W0:Y:S01]  /*b4d0*/  LDC R0, c[0x0][0x28c] ;  /* 0x0000a300ff007b82 */ /* 0x000e220000000800 */
[----:B------:R-:W1:Y:S01]  /*b4e0*/  S2R R12, SR_CgaCtaId ;  /* 0x00000000000c7919 */ /* 0x000e620000008800 */
[----:B------:R-:W-:Y:S01]  /*b4f0*/  ULDC UR5, c[0x0][0x600] ;  /* 0x0001800000057ab9 */ /* 0x000fe20000000800 */
[----:B------:R-:W-:Y:S01]  /*b500*/  ULDC UR4, c[0x0][0xc] ;  /* 0x0000030000047ab9 */ /* 0x000fe20000000800 */
[----:B------:R-:W-:Y:S01]  /*b510*/  UIADD3 UR16, UR5, -0x1, URZ ;  /* 0xffffffff05107890 */ /* 0x000fe2000fffe03f */
[----:B------:R-:W-:Y:S01]  /*b520*/  BSSY B0, `(.L_x_294) ;  /* 0x00000cb000007945 */ /* 0x000fe20003800000 */
[----:B------:R-:W-:Y:S01]  /*b530*/  ULDC UR6, c[0x0][0x658] ;  /* 0x0001960000067ab9 */ /* 0x000fe20000000800 */
[----:B------:R-:W-:Y:S01]  /*b540*/  ULDC UR5, c[0x0][0x10] ;  /* 0x0000040000057ab9 */ /* 0x000fe20000000800 */
[----:B------:R-:W-:Y:S01]  /*b550*/  UMOV UR7, 0xffffffff ;  /* 0xffffffff00077882 */ /* 0x000fe20000000000 */
[----:B------:R-:W-:Y:S01]  /*b560*/  UMOV UR8, 0x1 ;  /* 0x0000000100087882 */ /* 0x000fe20000000000 */
[----:B------:R-:W-:Y:S01]  /*b570*/  UIMAD.WIDE.U32 UR4, UR4, UR5, URZ ;  /* 0x00000005040472a5 */ /* 0x000fe2000f8e003f */
[----:B------:R-:W-:Y:S01]  /*b580*/  MOV R9, 0x1 ;  /* 0x0000000100097802 */ /* 0x000fe20000000f00 */
[----:B------:R-:W-:Y:S01]  /*b590*/  USHF.L.U32 UR7, UR7, UR6, URZ ;  /* 0x0000000607077299 */ /* 0x000fe2000800063f */
[----:B------:R-:W-:Y:S01]  /*b5a0*/  LOP3.LUT R8, R19, 0x2, RZ, 0xfc, !PT ;  /* 0x0000000213087812 */ /* 0x000fe200078efcff */
[----:B------:R-:W-:-:S02]  /*b5b0*/  USHF.L.U32 UR18, UR8, UR6, URZ ;  /* 0x0000000608127299 */ /* 0x000fc4000800063f */
[----:B------:R-:W-:Y:S01]  /*b5c0*/  ULOP3.LUT UR17, URZ, UR7, URZ, 0x33, !UPT ;  /* 0x000000073f117292 */ /* 0x000fe2000f8e333f */
[----:B------:R-:W-:Y:S01]  /*b5d0*/  ULDC UR6, c[0x0][0x14] ;  /* 0x0000050000067ab9 */ /* 0x000fe20000000800 */
[----:B------:R-:W-:Y:S01]  /*b5e0*/  ULDC.64 UR22, c[0x0][0x198] ;  /* 0x0000660000167ab9 */ /* 0x000fe20000000a00 */
[----:B------:R-:W-:Y:S02]  /*b5f0*/  UIMAD.WIDE.U32 UR20, UR4, UR6, URZ ;  /* 0x00000006041472a5 */ /* 0x000fe4000f8e003f */
[----:B------:R-:W-:Y:S01]  /*b600*/  UIMAD UR13, UR5, UR6, URZ ;  /* 0x00000006050d72a4 */ /* 0x000fe2000f8e023f */
[----:B0-----:R-:W-:-:S03]  /*b610*/  VIADD R0, R0, 0x3f ;  /* 0x0000003f00007836 */ /* 0x001fc60000000000 */
[----:B------:R-:W-:Y:S02]  /*b620*/  UIADD3 UR13, UR21, UR13, URZ ;  /* 0x0000000d150d7290 */ /* 0x000fe4000fffe03f */
[----:B------:R-:W-:-:S04]  /*b630*/  SHF.R.S32.HI R3, RZ, 0x1f, R0 ;  /* 0x0000001fff037819 */ /* 0x000fc80000011400 */
[----:B------:R-:W-:Y:S01]  /*b640*/  LEA.HI R10, R3, R0, RZ, 0x6 ;  /* 0x00000000030a7211 */ /* 0x000fe200078f30ff */
[C---:B-1----:R-:W-:Y:S02]  /*b650*/  IMAD.SHL.U32 R11, R12.reuse, 0x40, RZ ;  /* 0x000000400c0b7824 */ /* 0x042fe400078e00ff */
[----:B------:R-:W-:Y:S01]  /*b660*/  IMAD.SHL.U32 R12, R12, 0x1000, RZ ;  /* 0x000010000c0c7824 */ /* 0x000fe200078e00ff */
[----:B------:R-:W-:Y:S01]  /*b670*/  SHF.R.S32.HI R10, RZ, 0x6, R10 ;  /* 0x00000006ff0a7819 */ /* 0x000fe2000001140a */
[----:B------:R-:W-:Y:S01]  /*b680*/  IMAD.MOV.U32 R0, RZ, RZ, 0x1 ;  /* 0x00000001ff007424 */ /* 0x000fe200078e00ff */
[----:B------:R-:W-:Y:S01]  /*b690*/  LOP3.LUT R11, R11, 0x40, RZ, 0xc0, !PT ;  /* 0x000000400b0b7812 */ /* 0x000fe200078ec0ff */
[----:B------:R-:W-:Y:S01]  /*b6a0*/  IMAD.MOV.U32 R3, RZ, RZ, RZ ;  /* 0x000000ffff037224 */ /* 0x000fe200078e00ff */
[----:B------:R-:W-:Y:S01]  /*b6b0*/  LOP3.LUT R12, R12, 0x1000, RZ, 0xc0, !PT ;  /* 0x000010000c0c7812 */ /* 0x000fe200078ec0ff */
[----:B------:R-:W-:-:S07]  /*b6c0*/  VIADD R13, R10, 0x1 ;  /* 0x000000010a0d7836 */ /* 0x000fce0000000000 */
.L_x_305:
[----:B------:R-:W-:-:S03]  /*b6d0*/  UMOV UR4, 0xffffffff ;  /* 0xffffffff00047882 */ /* 0x000fc60000000000 */
[----:B------:R-:W-:Y:S05]  /*b6e0*/  BRA.DIV UR4, `(.L_x_295) ;  /* 0x0000000e04807947 */ /* 0x000fea000b800000 */
[----:B------:R-:W-:-:S13]  /*b6f0*/  ELECT P6, URZ, PT ;  /* 0x00000000003f782f */ /* 0x000fda00038c0000 */
.L_x_315:
[----:B------:R-:W0:Y:S01]  /*b700*/  LDC R4, c[0x0][0x28c] ;  /* 0x0000a300ff047b82 */ /* 0x000e220000000800 */
[----:B------:R-:W-:Y:S01]  /*b710*/  BSSY B1, `(.L_x_296) ;  /* 0x0000038000017945 */ /* 0x000fe20003800000 */
[----:B0-----:R-:W-:-:S13]  /*b720*/  ISETP.LT.OR P6, PT, R4, 0x1, !P6 ;  /* 0x000000010400780c */ /* 0x001fda00077c1670 */
[----:B------:R-:W-:Y:S05]  /*b730*/  @P6 BRA `(.L_x_297) ;  /* 0x0000000000d46947 */ /* 0x000fea0003800000 */
[----:B------:R-:W-:Y:S01]  /*b740*/  IMAD R20, R20, 0x80, R11 ;  /* 0x0000008014147824 */ /* 0x000fe200078e020b */
[----:B------:R-:W-:Y:S01]  /*b750*/  MOV R5, R0 ;  /* 0x0000000000057202 */ /* 0x000fe20000000f00 */
[----:B------:R-:W-:Y:S02]  /*b760*/  IMAD.SHL.U32 R21, R21, 0x100, RZ ;  /* 0x0000010015157824 */ /* 0x000fe400078e00ff */
[----:B------:R-:W-:Y:S02]  /*b770*/  IMAD.MOV.U32 R24, RZ, RZ, RZ ;  /* 0x000000ffff187224 */ /* 0x000fe400078e00ff */
[----:B------:R-:W-:Y:S02]  /*b780*/  IMAD.MOV.U32 R4, RZ, RZ, R13 ;  /* 0x000000ffff047224 */ /* 0x000fe400078e000d */
[----:B------:R-:W-:-:S07]  /*b790*/  IMAD.MOV.U32 R7, RZ, RZ, R3 ;  /* 0x000000ffff077224 */ /* 0x000fce00078e0003 */
.L_x_300:
[----:B------:R-:W0:Y:S01]  /*b7a0*/  S2R R15, SR_CgaCtaId ;  /* 0x00000000000f7919 */ /* 0x000e220000008800 */
[----:B------:R-:W-:Y:S02]  /*b7b0*/  MOV R14, 0x400 ;  /* 0x00000400000e7802 */ /* 0x000fe40000000f00 */
[----:B------:R-:W-:Y:S02]  /*b7c0*/  LOP3.LUT P1, RZ, R18, 0x7f, RZ, 0xc0, !PT ;  /* 0x0000007f12ff7812 */ /* 0x000fe4000782c0ff */
[----:B0-----:R-:W-:Y:S02]  /*b7d0*/  LEA R22, R15, R14, 0x18 ;  /* 0x0000000e0f167211 */ /* 0x001fe400078ec0ff */
[----:B------:R-:W-:-:S09]  /*b7e0*/  SHF.L.U32 R14, R5, 0x1f, RZ ;  /* 0x0000001f050e7819 */ /* 0x000fd200000006ff */
[----:B------:R-:W0:Y:S01]  /*b7f0*/  @!P1 LDC R15, c[0x0][0x500] ;  /* 0x00014000ff0f9b82 */ /* 0x000e220000000800 */
[----:B------:R-:W-:-:S04]  /*b800*/  IMAD R23, R7, 0x8, R22 ;  /* 0x0000000807177824 */ /* 0x000fc800078e0216 */
[----:B------:R-:W1:Y:S02]  /*b810*/  SYNCS.PHASECHK.TRANS64.TRYWAIT P0, [R23+URZ+0x18], R14 ;  /* 0x0000180e170075a7 */ /* 0x000e64000800017f */
[----:B-1----:R-:W-:Y:S05]  /*b820*/  @!P0 BRA `(.L_x_298) ;  /* 0x0000000c00508947 */ /* 0x002fea0003800000 */
.L_x_316:
[----:B-1----:R-:W-:Y:S01]  /*b830*/  PRMT R14, R8, 0x9910, RZ ;  /* 0x00009910080e7816 */ /* 0x002fe200000000ff */
[----:B0-----:R0:W-:Y:S03]  /*b840*/  @!P1 SYNCS.ARRIVE.TRANS64 RZ, [R23+URZ], R15 ;  /* 0x0000000f17ff99a7 */ /* 0x0011e6000800003f */
[----:B------:R-:W-:-:S13]  /*b850*/  ISETP.NE.AND P0, PT, R14, 0x2, PT ;  /* 0x000000020e00780c */ /* 0x000fda0003f05270 */
[----:B0-----:R-:W-:Y:S05]  /*b860*/  @P0 BRA `(.L_x_299) ;  /* 0x0000000000040947 */ /* 0x001fea0003800000 */
[----:B------:R-:W-:Y:S01]  /*b870*/  BPT.TRAP 0x1 ;  /* 0x000000040000795c */ /* 0x000fe20000300000 */
.L_x_299:
[----:B------:R-:W-:Y:S01]  /*b880*/  IMAD R14, R7, 0x2000, R12 ;  /* 0x00002000070e7824 */ /* 0x000fe200078e020c */
[----:B------:R-:W-:Y:S01]  /*b890*/  R2UR UR9, R23 ;  /* 0x00000000170972ca */ /* 0x000fe200000e0000 */
[--C-:B------:R-:W-:Y:S01]  /*b8a0*/  IMAD R15, R7, 0x8000, R22.reuse ;  /* 0x00008000070f7824 */ /* 0x100fe200078e0216 */
[----:B------:R-:W-:Y:S01]  /*b8b0*/  UIADD3 UR4, UP0, UR22, 0xf0, URZ ;  /* 0x000000f016047890 */ /* 0x000fe2000ff1e03f */
[----:B------:R-:W-:Y:S01]  /*b8c0*/  IMAD R14, R14, 0x2, R22 ;  /* 0x000000020e0e7824 */ /* 0x000fe200078e0216 */
[----:B------:R-:W-:Y:S01]  /*b8d0*/  R2UR UR11, R21 ;  /* 0x00000000150b72ca */ /* 0x000fe200000e0000 */
[----:B------:R-:W-:Y:S01]  /*b8e0*/  VIADD R4, R4, 0xffffffff ;  /* 0xffffffff04047836 */ /* 0x000fe20000000000 */
[----:B------:R-:W-:Y:S01]  /*b8f0*/  R2UR UR5, R15 ;  /* 0x000000000f0572ca */ /* 0x000fe200000e0000 */
[----:B------:R-:W-:Y:S01]  /*b900*/  UIADD3 UR24, UP1, UR22, 0x1f0, URZ ;  /* 0x000001f016187890 */ /* 0x000fe2000ff3e03f */
[----:B------:R-:W-:Y:S01]  /*b910*/  R2UR UR8, R14 ;  /* 0x000000000e0872ca */ /* 0x000fe200000e0000 */
[----:B------:R-:W-:Y:S01]  /*b920*/  VIADD R7, R7, 0x1 ;  /* 0x0000000107077836 */ /* 0x000fe20000000000 */
[----:B------:R-:W-:Y:S01]  /*b930*/  R2UR UR10, R24 ;  /* 0x00000000180a72ca */ /* 0x000fe200000e0000 */
[----:B------:R-:W-:Y:S01]  /*b940*/  UIADD3.X UR25, URZ, UR23, URZ, UP1, !UPT ;  /* 0x000000173f197290 */ /* 0x000fe20008ffe43f */
[----:B------:R-:W-:Y:S01]  /*b950*/  R2UR UR12, R6 ;  /* 0x00000000060c72ca */ /* 0x000fe200000e0000 */
[----:B------:R-:W-:Y:S01]  /*b960*/  UMOV UR6, 0x0 ;  /* 0x0000000000067882 */ /* 0x000fe20000000000 */
[----:B------:R-:W-:Y:S01]  /*b970*/  R2UR UR19, R20 ;  /* 0x00000000141372ca */ /* 0x000fe200000e0000 */
[----:B------:R-:W-:Y:S01]  /*b980*/  UMOV UR7, 0x10000000 ;  /* 0x1000000000077882 */ /* 0x000fe20000000000 */
[----:B------:R-:W-:Y:S01]  /*b990*/  ISETP.GT.AND P1, PT, R4, 0x1, PT ;  /* 0x000000010400780c */ /* 0x000fe20003f24270 */
[----:B------:R-:W-:Y:S01]  /*b9a0*/  UMOV UR26, 0x30000 ;  /* 0x00030000001a7882 */ /* 0x000fe20000000000 */
[C---:B------:R-:W-:Y:S01]  /*b9b0*/  ISETP.NE.AND P0, PT, R7.reuse, 0x3, PT ;  /* 0x000000030700780c */ /* 0x040fe20003f05270 */
[----:B------:R-:W-:Y:S01]  /*b9c0*/  UIADD3 UR14, UR5, 0x100, URZ ;  /* 0x00000100050e7890 */ /* 0x000fe2000fffe03f */
[----:B------:R-:W-:Y:S01]  /*b9d0*/  VIADD R24, R24, 0x40 ;  /* 0x0000004018187836 */ /* 0x000fe20000000000 */
[----:B------:R-:W-:Y:S01]  /*b9e0*/  UIADD3.X UR5, URZ, UR23, URZ, UP0, !UPT ;  /* 0x000000173f057290 */ /* 0x000fe200087fe43f */
[----:B------:R-:W-:Y:S01]  /*b9f0*/  SEL R14, RZ, 0x1, P0 ;  /* 0x00000001ff0e7807 */ /* 0x000fe20000000000 */
[----:B------:R-:W-:Y:S01]  /*ba00*/  UIADD3 UR15, UR8, 0x18100, URZ ;  /* 0x00018100080f7890 */ /* 0x000fe2000fffe03f */
[----:B------:R-:W-:-:S02]  /*ba10*/  SEL R7, R7, RZ, P0 ;  /* 0x000000ff07077207 */ /* 0x000fc40000000000 */
[----:B------:R-:W-:Y:S01]  /*ba20*/  UMOV UR8, UR14 ;  /* 0x0000000e00087c82 */ /* 0x000fe20008000000 */
[----:B------:R-:W-:-:S03]  /*ba30*/  LOP3.LUT R5, R5, R14, RZ, 0x3c, !PT ;  /* 0x0000000e05057212 */ /* 0x000fc600078e3cff */
[----:B------:R0:W-:Y:S02]  /*ba40*/  UTMALDG.3D [UR8], [UR4], desc[UR6] ;  /* 0x00000608040075b4 */ /* 0x0001e40008011000 */
[----:B0-----:R-:W-:Y:S01]  /*ba50*/  UMOV UR8, UR15 ;  /* 0x0000000f00087c82 */ /* 0x001fe20008000000 */
[----:B------:R-:W-:Y:S02]  /*ba60*/  UMOV UR11, UR19 ;  /* 0x00000013000b7c82 */ /* 0x000fe40008000000 */
[----:B------:R0:W-:Y:S02]  /*ba70*/  UTMALDG.3D.MULTICAST [UR8], [UR24], UR26, desc[UR6] ;  /* 0x00000608180073b4 */ /* 0x0001e4000801181a */
[----:B0-----:R-:W-:Y:S05]  /*ba80*/  @P1 BRA `(.L_x_300) ;  /* 0xfffffffc00441947 */ /* 0x001fea000383ffff */
.L_x_297:
[----:B------:R-:W-:Y:S05]  /*ba90*/  BSYNC B1 ;  /* 0x0000000000017941 */ /* 0x000fea0003800000 */
.L_x_296:
[----:B------:R-:W-:Y:S01]  /*baa0*/  LOP3.LUT P1, RZ, R9, 0xff, RZ, 0xc0, !PT ;  /* 0x000000ff09ff7812 */ /* 0x000fe2000782c0ff */
[C---:B------:R-:W-:Y:S01]  /*bab0*/  IMAD.IADD R6, R10.reuse, 0x1, R3 ;  /* 0x000000010a067824 */ /* 0x040fe200078e0203 */
[----:B------:R-:W-:Y:S01]  /*bac0*/  ULDC.64 UR4, c[0x0][0x650] ;  /* 0x0001940000047ab9 */ /* 0x000fe20000000a00 */
[----:B------:R-:W-:Y:S01]  /*bad0*/  ISETP.GE.U32.AND P2, PT, R10, 0x3, PT ;  /* 0x000000030a00780c */ /* 0x000fe20003f46070 */
[----:B------:R-:W-:Y:S01]  /*bae0*/  BSSY B1, `(.L_x_301) ;  /* 0x000006c000017945 */ /* 0x000fe20003800000 */
[----:B------:R-:W-:Y:S01]  /*baf0*/  MOV R21, 0xffffffff ;  /* 0xffffffff00157802 */ /* 0x000fe20000000f00 */
[----:B------:R-:W-:Y:S01]  /*bb00*/  IMAD.MOV.U32 R20, RZ, RZ, -0x1 ;  /* 0xffffffffff147424 */ /* 0x000fe200078e00ff */
[----:B------:R-:W-:Y:S02]  /*bb10*/  ISETP.GT.U32.AND P0, PT, R6, 0x2, PT ;  /* 0x000000020600780c */ /* 0x000fe40003f04070 */
[----:B------:R-:W-:Y:S02]  /*bb20*/  PRMT R9, RZ, 0x7610, R9 ;  /* 0x00007610ff097816 */ /* 0x000fe40000000009 */
[----:B------:R-:W-:-:S02]  /*bb30*/  ISETP.LT.U32.AND P0, PT, R10, 0x3, P0 ;  /* 0x000000030a00780c */ /* 0x000fc40000701070 */
[----:B------:R-:W0:Y:S01]  /*bb40*/  @P1 S2R R5, SR_CgaCtaId ;  /* 0x0000000000051919 */ /* 0x000e220000008800 */
[----:B------:R-:W-:-:S04]  /*bb50*/  @P1 MOV R4, 0x400 ;  /* 0x0000040000041802 */ /* 0x000fc80000000f00 */
[----:B0-----:R-:W-:Y:S01]  /*bb60*/  @P1 LEA R3, R5, R4, 0x18 ;  /* 0x0000000405031211 */ /* 0x001fe200078ec0ff */
[----:B------:R-:W-:-:S03]  /*bb70*/  IMAD.WIDE.U32 R4, R6, -0x55555555, RZ ;  /* 0xaaaaaaab06047825 */ /* 0x000fc600078e00ff */
[----:B------:R0:W-:Y:S01]  /*bb80*/  @P1 SYNCS.ARRIVE.TRANS64.A1T0 RZ, [R3+URZ+0x48], RZ ;  /* 0x000048ff03ff19a7 */ /* 0x0001e2000810003f */
[----:B------:R-:W-:Y:S02]  /*bb90*/  IADD3 R16, P1, R16, UR20, RZ ;  /* 0x0000001410107c10 */ /* 0x000fe4000ff3e0ff */
[----:B------:R-:W-:Y:S02]  /*bba0*/  SHF.R.U32.HI R5, RZ, 0x1, R5 ;  /* 0x00000001ff057819 */ /* 0x000fe40000011605 */
[----:B------:R-:W-:Y:S02]  /*bbb0*/  IADD3.X R17, R17, UR13, RZ, P1, !PT ;  /* 0x0000000d11117c10 */ /* 0x000fe40008ffe4ff */
[----:B------:R-:W-:Y:S02]  /*bbc0*/  PRMT R4, RZ, 0x7610, R4 ;  /* 0x00007610ff047816 */ /* 0x000fe40000000004 */
[----:B0-----:R-:W-:Y:S02]  /*bbd0*/  SEL R3, RZ, 0x1, !P0 ;  /* 0x00000001ff037807 */ /* 0x001fe40004000000 */
[----:B------:R-:W-:-:S02]  /*bbe0*/  ISETP.GE.U32.AND P0, PT, R16, UR4, PT ;  /* 0x0000000410007c0c */ /* 0x000fc4000bf06070 */
[----:B------:R-:W-:Y:S01]  /*bbf0*/  LOP3.LUT R0, R0, R3, RZ, 0x3c, !PT ;  /* 0x0000000300007212 */ /* 0x000fe200078e3cff */
[----:B------:R-:W-:Y:S01]  /*bc00*/  IMAD R3, R5, -0x3, R6 ;  /* 0xfffffffd05037824 */ /* 0x000fe200078e0206 */
[----:B------:R-:W-:Y:S01]  /*bc10*/  ISETP.GE.U32.AND.EX P0, PT, R17, UR5, PT, P0 ;  /* 0x0000000511007c0c */ /* 0x000fe2000bf06100 */
[----:B------:R-:W-:Y:S01]  /*bc20*/  IMAD.MOV.U32 R6, RZ, RZ, -0x1 ;  /* 0xffffffffff067424 */ /* 0x000fe200078e00ff */
[----:B------:R-:W-:-:S11]  /*bc30*/  @P2 LOP3.LUT R0, R0, 0x1, R5, 0x78, !PT ;  /* 0x0000000100002812 */ /* 0x000fd600078e7805 */
[----:B------:R-:W-:Y:S05]  /*bc40*/  @P0 BRA `(.L_x_302) ;  /* 0x0000000400540947 */ /* 0x000fea0003800000 */
[----:B------:R-:W0:Y:S01]  /*bc50*/  S2R R15, SR_CTAID.X ;  /* 0x00000000000f7919 */ /* 0x000e220000002500 */
[----:B------:R-:W-:Y:S01]  /*bc60*/  ULDC.64 UR4, c[0x0][0x628] ;  /* 0x00018a0000047ab9 */ /* 0x000fe20000000a00 */
[----:B------:R-:W-:Y:S01]  /*bc70*/  ULDC UR7, c[0x0][0x630] ;  /* 0x00018c0000077ab9 */ /* 0x000fe20000000800 */
[----:B------:R-:W-:Y:S01]  /*bc80*/  ISETP.NE.U32.AND P0, PT, RZ, UR4, PT ;  /* 0x00000004ff007c0c */ /* 0x000fe2000bf05070 */
[----:B------:R-:W1:Y:S01]  /*bc90*/  S2R R20, SR_CTAID.Y ;  /* 0x0000000000147919 */ /* 0x000e620000002600 */
[----:B------:R-:W-:Y:S01]  /*bca0*/  ULDC UR8, c[0x0][0x150] ;  /* 0x0000540000087ab9 */ /* 0x000fe20000000800 */
[----:B------:R-:W-:Y:S01]  /*bcb0*/  IMAD.MOV.U32 R4, RZ, RZ, R16 ;  /* 0x000000ffff047224 */ /* 0x000fe200078e0010 */
[----:B------:R-:W-:Y:S01]  /*bcc0*/  ISETP.NE.AND.EX P0, PT, RZ, UR5, PT, P0 ;  /* 0x00000005ff007c0c */ /* 0x000fe2000bf05300 */
[----:B------:R-:W-:Y:S01]  /*bcd0*/  IMAD.MOV.U32 R5, RZ, RZ, R17 ;  /* 0x000000ffff057224 */ /* 0x000fe200078e0011 */
[----:B0-----:R-:W-:-:S11]  /*bce0*/  I2FP.F32.U32 R22, R15 ;  /* 0x0000000f00167245 */ /* 0x001fd60000201000 */
[----:B------:R-:W-:Y:S05]  /*bcf0*/  @!P0 BRA `(.L_x_303) ;  /* 0x0000000000288947 */ /* 0x000fea0003800000 */
[----:B------:R-:W-:Y:S02]  /*bd00*/  ULDC UR6, c[0x0][0x634] ;  /* 0x00018d0000067ab9 */ /* 0x000fe40000000800 */
[----:B------:R-:W-:-:S05]  /*bd10*/  IADD3 R5, P0, R16, UR6, RZ ;  /* 0x0000000610057c10 */ /* 0x000fca000ff1e0ff */
[----:B------:R-:W-:-:S04]  /*bd20*/  IMAD.X R21, RZ, RZ, R17, P0 ;  /* 0x000000ffff157224 */ /* 0x000fc800000e0611 */
[----:B------:R-:W-:-:S04]  /*bd30*/  IMAD.WIDE.U32 R6, R21, UR4, RZ ;  /* 0x0000000415067c25 */ /* 0x000fc8000f8e00ff */
[----:B------:R-:W-:-:S04]  /*bd40*/  IMAD.WIDE.U32 R6, P0, R5, UR5, R6 ;  /* 0x0000000505067c25 */ /* 0x000fc8000f800006 */
[----:B------:R-:W-:-:S04]  /*bd50*/  IMAD.WIDE.U32 R4, R5, UR4, RZ ;  /* 0x0000000405047c25 */ /* 0x000fc8000f8e00ff */
[----:B------:R-:W-:Y:S01]  /*bd60*/  IMAD.MOV.U32 R4, RZ, RZ, R7 ;  /* 0x000000ffff047224 */ /* 0x000fe200078e0007 */
[----:B------:R-:W-:Y:S01]  /*bd70*/  IADD3 RZ, P1, R5, R6, RZ ;  /* 0x0000000605ff7210 */ /* 0x000fe20007f3e0ff */
[----:B------:R-:W-:-:S04]  /*bd80*/  IMAD.X R5, RZ, RZ, RZ, P0 ;  /* 0x000000ffff057224 */ /* 0x000fc800000e06ff */
[----:B------:R-:W-:-:S08]  /*bd90*/  IMAD.WIDE.U32.X R4, R21, UR5, R4, P1 ;  /* 0x0000000515047c25 */ /* 0x000fd000088e0404 */
.L_x_303:
[--C-:B------:R-:W-:Y:S01]  /*bda0*/  SHF.R.U64 R14, R4, UR7, R5.reuse ;  /* 0x00000007040e7c19 */ /* 0x100fe20008001205 */
[----:B------:R-:W-:Y:S01]  /*bdb0*/  FMUL R22, R22, UR8 ;  /* 0x0000000816167c20 */ /* 0x000fe20008400000 */
[----:B------:R-:W-:Y:S01]  /*bdc0*/  SHF.R.U32.HI R4, RZ, UR7, R5 ;  /* 0x00000007ff047c19 */ /* 0x000fe20008011605 */
[----:B------:R-:W0:Y:S01]  /*bdd0*/  LDC R6, c[0x0][0x144] ;  /* 0x00005100ff067b82 */ /* 0x000e220000000800 */
[----:B------:R-:W-:Y:S01]  /*bde0*/  IADD3 R5, P0, RZ, -R14, RZ ;  /* 0x8000000eff057210 */ /* 0x000fe20007f1e0ff */
[----:B------:R-:W-:Y:S01]  /*bdf0*/  ULDC UR6, c[0x0][0x154] ;  /* 0x0000550000067ab9 */ /* 0x000fe20000000800 */
[----:B-1----:R-:W-:Y:S01]  /*be00*/  I2FP.F32.U32 R7, R20 ;  /* 0x0000001400077245 */ /* 0x002fe20000201000 */
[----:B------:R-:W1:Y:S01]  /*be10*/  F2I.U32.TRUNC.NTZ R22, R22 ;  /* 0x0000001600167305 */ /* 0x000e62000020f000 */
[----:B------:R-:W-:Y:S01]  /*be20*/  ULDC.64 UR4, c[0x0][0x620] ;  /* 0x0001880000047ab9 */ /* 0x000fe20000000a00 */
[----:B------:R-:W-:Y:S01]  /*be30*/  IMAD.X R4, RZ, RZ, ~R4, P0 ;  /* 0x000000ffff047224 */ /* 0x000fe200000e0e04 */
[----:B------:R-:W-:Y:S01]  /*be40*/  ISETP.NE.AND P2, PT, R2, 0x1, PT ;  /* 0x000000010200780c */ /* 0x000fe20003f45270 */
[----:B------:R-:W-:Y:S01]  /*be50*/  FMUL R23, R7, UR6 ;  /* 0x0000000607177c20 */ /* 0x000fe20008400000 */
[----:B------:R-:W2:Y:S01]  /*be60*/  LDC R25, c[0x0][0x148] ;  /* 0x00005200ff197b82 */ /* 0x000ea20000000800 */
[----:B------:R-:W-:Y:S01]  /*be70*/  IMAD R4, R4, UR4, RZ ;  /* 0x0000000404047c24 */ /* 0x000fe2000f8e02ff */
[----:B------:R-:W-:-:S02]  /*be80*/  ULDC.64 UR6, c[0x0][0x640] ;  /* 0x0001900000067ab9 */ /* 0x000fc40000000a00 */
[----:B------:R-:W-:Y:S01]  /*be90*/  ISETP.NE.U32.AND P0, PT, RZ, UR6, PT ;  /* 0x00000006ff007c0c */ /* 0x000fe2000bf05070 */
[----:B------:R-:W3:Y:S01]  /*bea0*/  F2I.U32.TRUNC.NTZ R23, R23 ;  /* 0x0000001700177305 */ /* 0x000ee2000020f000 */
[C---:B------:R-:W-:Y:S02]  /*beb0*/  IMAD R7, R5.reuse, UR5, R4 ;  /* 0x0000000505077c24 */ /* 0x040fe4000f8e0204 */
[----:B------:R-:W-:Y:S01]  /*bec0*/  IMAD.WIDE.U32 R4, R5, UR4, R16 ;  /* 0x0000000405047c25 */ /* 0x000fe2000f8e0010 */
[----:B------:R-:W-:Y:S01]  /*bed0*/  ULDC UR4, c[0x0][0x618] ;  /* 0x0001860000047ab9 */ /* 0x000fe20000000800 */
[----:B------:R-:W-:Y:S02]  /*bee0*/  ISETP.NE.AND.EX P0, PT, RZ, UR7, PT, P0 ;  /* 0x00000007ff007c0c */ /* 0x000fe4000bf05300 */
[----:B-1----:R-:W-:Y:S01]  /*bef0*/  IMAD.MOV R22, RZ, RZ, -R22 ;  /* 0x000000ffff167224 */ /* 0x002fe200078e0a16 */
[----:B------:R-:W-:-:S03]  /*bf00*/  IADD3 R5, R5, R7, RZ ;  /* 0x0000000705057210 */ /* 0x000fc60007ffe0ff */
[----:B0-----:R-:W-:Y:S01]  /*bf10*/  IMAD R15, R6, R22, R15 ;  /* 0x00000016060f7224 */ /* 0x001fe200078e020f */
[--C-:B------:R-:W-:Y:S02]  /*bf20*/  SHF.R.U64 R21, R4, UR4, R5.reuse ;  /* 0x0000000404157c19 */ /* 0x100fe40008001205 */
[----:B------:R-:W-:Y:S01]  /*bf30*/  SHF.R.U32.HI R4, RZ, UR4, R5 ;  /* 0x00000004ff047c19 */ /* 0x000fe20008011605 */
[----:B------:R-:W-:Y:S01]  /*bf40*/  ULDC UR4, c[0x0][0x608] ;  /* 0x0001820000047ab9 */ /* 0x000fe20000000800 */
[----:B---3--:R-:W-:Y:S02]  /*bf50*/  IMAD.MOV R6, RZ, RZ, -R23 ;  /* 0x000000ffff067224 */ /* 0x008fe400078e0a17 */
[--C-:B------:R-:W-:Y:S02]  /*bf60*/  SHF.R.U64 R22, R21, UR4, R4.reuse ;  /* 0x0000000415167c19 */ /* 0x100fe40008001204 */
[----:B------:R-:W-:Y:S01]  /*bf70*/  SHF.R.U32.HI R5, RZ, UR4, R4 ;  /* 0x00000004ff057c19 */ /* 0x000fe20008011604 */
[----:B------:R-:W-:Y:S01]  /*bf80*/  ULDC UR4, c[0x0][0x658] ;  /* 0x0001960000047ab9 */ /* 0x000fe20000000800 */
[----:B--2---:R-:W-:-:S02]  /*bf90*/  @P2 IMAD R15, R25, R6, R20 ;  /* 0x00000006190f2224 */ /* 0x004fc400078e0214 */
[--C-:B------:R-:W-:Y:S02]  /*bfa0*/  SHF.R.U64 R20, R22, UR4, R5.reuse ;  /* 0x0000000416147c19 */ /* 0x100fe40008001205 */
[----:B------:R-:W-:-:S03]  /*bfb0*/  SHF.R.U32.HI R23, RZ, UR4, R5 ;  /* 0x00000004ff177c19 */ /* 0x000fc60008011605 */
[----:B------:R-:W-:Y:S02]  /*bfc0*/  IMAD.MOV.U32 R6, RZ, RZ, R20 ;  /* 0x000000ffff067224 */ /* 0x000fe400078e0014 */
[----:B------:R-:W-:Y:S01]  /*bfd0*/  IMAD.MOV.U32 R5, RZ, RZ, R23 ;  /* 0x000000ffff057224 */ /* 0x000fe200078e0017 */
[----:B------:R-:W-:Y:S06]  /*bfe0*/  @!P0 BRA `(.L_x_304) ;  /* 0x00000000002c8947 */ /* 0x000fec0003800000 */
        /* <DEDUP_REMOVED lines=9> */
[----:B------:R-:W-:-:S04]  /*c080*/  IMAD.WIDE.U32.X R4, R23, UR7, R4, P1 ;  /* 0x0000000717047c25 */ /* 0x000fc800088e0404 */
[----:B------:R-:W-:-:S07]  /*c090*/  IMAD.MOV.U32 R6, RZ, RZ, R4 ;  /* 0x000000ffff067224 */ /* 0x000fce00078e0004 */
.L_x_304:
[----:B------:R-:W-:Y:S01]  /*c0a0*/  ULDC UR4, c[0x0][0x648] ;  /* 0x0001920000047ab9 */ /* 0x000fe20000000800 */
[----:B------:R-:W-:Y:S01]  /*c0b0*/  LOP3.LUT R4, R22, UR17, RZ, 0xc0, !PT ;  /* 0x0000001116047c12 */ /* 0x000fe2000f8ec0ff */
[----:B------:R-:W-:Y:S01]  /*c0c0*/  ULDC UR5, c[0x0][0x610] ;  /* 0x0001840000057ab9 */ /* 0x000fe20000000800 */
[----:B------:R-:W-:Y:S01]  /*c0d0*/  SHF.R.U64 R5, R6, UR4, R5 ;  /* 0x0000000406057c19 */ /* 0x000fe20008001205 */
[----:B------:R-:W-:Y:S01]  /*c0e0*/  ULDC UR4, c[0x0][0x638] ;  /* 0x00018e0000047ab9 */ /* 0x000fe20000000800 */
[----:B------:R-:W-:-:S03]  /*c0f0*/  LOP3.LUT R21, R21, UR16, RZ, 0xc0, !PT ;  /* 0x0000001015157c12 */ /* 0x000fc6000f8ec0ff */
[----:B------:R-:W-:Y:S02]  /*c100*/  IMAD.MOV R7, RZ, RZ, -R5 ;  /* 0x000000ffff077224 */ /* 0x000fe400078e0a05 */
[----:B------:R-:W-:Y:S02]  /*c110*/  IMAD R4, R5, UR18, R4 ;  /* 0x0000001205047c24 */ /* 0x000fe4000f8e0204 */
[----:B------:R-:W-:Y:S01]  /*c120*/  IMAD R20, R7, UR4, R20 ;  /* 0x0000000407147c24 */ /* 0x000fe2000f8e0214 */
[----:B------:R-:W-:Y:S01]  /*c130*/  ULDC UR4, c[0x0][0x600] ;  /* 0x0001800000047ab9 */ /* 0x000fe20000000800 */
[----:B------:R-:W-:Y:S02]  /*c140*/  IMAD R15, R4, UR5, R15 ;  /* 0x00000005040f7c24 */ /* 0x000fe4000f8e020f */
[----:B------:R-:W-:Y:S02]  /*c150*/  IMAD R6, R20, UR4, R21 ;  /* 0x0000000414067c24 */ /* 0x000fe4000f8e0215 */
[----:B------:R-:W-:-:S03]  /*c160*/  IMAD.MOV.U32 R4, RZ, RZ, 0x1 ;  /* 0x00000001ff047424 */ /* 0x000fc600078e00ff */
[----:B------:R-:W-:Y:S02]  /*c170*/  SEL R20, R6, R15, !P2 ;  /* 0x0000000f06147207 */ /* 0x000fe40005000000 */
[----:B------:R-:W-:Y:S02]  /*c180*/  SEL R21, R15, R6, !P2 ;  /* 0x000000060f157207 */ /* 0x000fe40005000000 */
[----:B------:R-:W-:-:S07]  /*c190*/  MOV R6, R14 ;  /* 0x0000000e00067202 */ /* 0x000fce0000000f00 */
.L_x_302:
[----:B------:R-:W-:Y:S05]  /*c1a0*/  BSYNC B1 ;  /* 0x0000000000017941 */ /* 0x000fea0003800000 */
.L_x_301:
[----:B------:R-:W-:-:S13]  /*c1b0*/  LOP3.LUT P0, RZ, R4, 0xff, RZ, 0xc0, !PT ;  /* 0x000000ff04ff7812 */ /* 0x000fda000780c0ff */
[----:B------:R-:W-:Y:S05]  /*c1c0*/  @P0 BRA `(.L_x_305) ;  /* 0xfffffff400400947 */ /* 0x000fea000383ffff */
[----:B------:R-:W-:Y:S05]  /*c1d0*/  BSYNC B0 ;  /* 0x0000000000007941 */ /* 0x000fea0003800000 */
.L_x_294:
[----:B------:R-:W-:-:S03]  /*c1e0*/  UMOV UR4, 0xffffffff ;  /* 0xffffffff00047882 */ /* 0x000fc60000000000 */
[----:B------:R-:W-:Y:S05]  /*c1f0*/  BRA.DIV UR4, `(.L_x_306) ;  /* 0x0000000204f07947 */ /* 0x000fea000b800000 */
[----:B------:R-:W-:-:S13]  /*c200*/  ELECT P6, URZ, PT ;  /* 0x00000000003f782f */ /* 0x000fda00038c0000 */
.L_x_319:
[----:B------:R-:W-:Y:S04]  /*c210*/  BSSY B0, `(.L_x_307) ;  /* 0x0000022000007945 */ /* 0x000fe80003800000 */
[----:B------:R-:W-:Y:S05]  /*c220*/  @!P6 BRA `(.L_x_308) ;  /* 0x000000000080e947 */ /* 0x000fea0003800000 */
[----:B------:R-:W-:-:S04]  /*c230*/  LOP3.LUT R19, R19, 0x2, RZ, 0xfc, !PT ;  /* 0x0000000213137812 */ /* 0x000fc800078efcff */
[----:B------:R-:W-:-:S13]  /*c240*/  ISETP.NE.AND P0, PT, R19, 0x3, PT ;  /* 0x000000031300780c */ /* 0x000fda0003f05270 */
[----:B------:R-:W-:Y:S05]  /*c250*/  @!P0 BRA `(.L_x_309) ;  /* 0x0000000000048947 */ /* 0x000fea0003800000 */
[----:B------:R-:W-:Y:S01]  /*c260*/  BPT.TRAP 0x1 ;  /* 0x000000040000795c */ /* 0x000fe20000300000 */
.L_x_309:
[----:B------:R-:W0:Y:S01]  /*c270*/  S2R R5, SR_CgaCtaId ;  /* 0x0000000000057919 */ /* 0x000e220000008800 */
[----:B------:R-:W-:Y:S02]  /*c280*/  MOV R2, 0x400 ;  /* 0x0000040000027802 */ /* 0x000fe40000000f00 */
[----:B------:R-:W-:Y:S02]  /*c290*/  SHF.L.U32 R4, R0, 0x1f, RZ ;  /* 0x0000001f00047819 */ /* 0x000fe400000006ff */
[----:B0-----:R-:W-:-:S05]  /*c2a0*/  LEA R2, R5, R2, 0x18 ;  /* 0x0000000205027211 */ /* 0x001fca00078ec0ff */
[----:B------:R-:W-:-:S04]  /*c2b0*/  VIADD R2, R2, 0x18 ;  /* 0x0000001802027836 */ /* 0x000fc80000000000 */
[C---:B------:R-:W-:Y:S02]  /*c2c0*/  IMAD R7, R3.reuse, 0x8, R2 ;  /* 0x0000000803077824 */ /* 0x040fe400078e0202 */
[----:B------:R-:W-:Y:S02]  /*c2d0*/  VIADD R3, R3, 0x1 ;  /* 0x0000000103037836 */ /* 0x000fe40000000000 */
[----:B------:R-:W0:Y:S03]  /*c2e0*/  SYNCS.PHASECHK.TRANS64.TRYWAIT P0, [R7+URZ], R4 ;  /* 0x00000004070075a7 */ /* 0x000e26000800017f */
[----:B------:R-:W-:-:S04]  /*c2f0*/  ISETP.NE.AND P1, PT, R3, 0x3, PT ;  /* 0x000000030300780c */ /* 0x000fc80003f25270 */
[----:B------:R-:W-:Y:S02]  /*c300*/  SEL R5, RZ, 0x1, P1 ;  /* 0x00000001ff057807 */ /* 0x000fe40000800000 */
[----:B------:R-:W-:Y:S02]  /*c310*/  SEL R3, R3, RZ, P1 ;  /* 0x000000ff03037207 */ /* 0x000fe40000800000 */
[----:B------:R-:W-:-:S03]  /*c320*/  LOP3.LUT R9, R0, R5, RZ, 0x3c, !PT ;  /* 0x0000000500097212 */ /* 0x000fc600078e3cff */
[----:B------:R-:W-:Y:S01]  /*c330*/  IMAD R6, R3, 0x8, R2 ;  /* 0x0000000803067824 */ /* 0x000fe200078e0202 */
[----:B------:R-:W-:Y:S01]  /*c340*/  SHF.L.U32 R5, R9, 0x1f, RZ ;  /* 0x0000001f09057819 */ /* 0x000fe200000006ff */
[----:B0-----:R-:W-:Y:S06]  /*c350*/  @!P0 BRA `(.L_x_310) ;  /* 0x0000000000b88947 */ /* 0x001fec0003800000 */
.L_x_320:
[----:B------:R-:W1:Y:S01]  /*c360*/  SYNCS.PHASECHK.TRANS64.TRYWAIT P0, [R6+URZ], R5 ;  /* 0x00000005060075a7 */ /* 0x000e62000800017f */
[----:B------:R-:W-:-:S05]  /*c370*/  VIADD R0, R3, 0x1 ;  /* 0x0000000103007836 */ /* 0x000fca0000000000 */
[----:B------:R-:W-:-:S04]  /*c380*/  ISETP.NE.AND P1, PT, R0, 0x3, PT ;  /* 0x000000030000780c */ /* 0x000fc80003f25270 */
[----:B0-----:R-:W-:Y:S02]  /*c390*/  SEL R4, RZ, 0x1, P1 ;  /* 0x00000001ff047807 */ /* 0x001fe40000800000 */
[----:B------:R-:W-:Y:S02]  /*c3a0*/  SEL R3, R0, RZ, P1 ;  /* 0x000000ff00037207 */ /* 0x000fe40000800000 */
[----:B------:R-:W-:Y:S01]  /*c3b0*/  LOP3.LUT R0, R9, R4, RZ, 0x3c, !PT ;  /* 0x0000000409007212 */ /* 0x000fe200078e3cff */
[----:B-1----:R-:W-:Y:S06]  /*c3c0*/  @!P0 BRA `(.L_x_311) ;  /* 0x0000000000b08947 */ /* 0x002fec0003800000 */
.L_x_321:
[----:B------:R-:W-:Y:S01]  /*c3d0*/  IMAD R3, R3, 0x8, R2 ;  /* 0x0000000803037824 */ /* 0x000fe200078e0202 */
[----:B------:R-:W-:-:S07]  /*c3e0*/  SHF.L.U32 R0, R0, 0x1f, RZ ;  /* 0x0000001f00007819 */ /* 0x000fce00000006ff */
.L_x_312:
[----:B-1----:R1:W2:Y:S02]  /*c3f0*/  SYNCS.PHASECHK.TRANS64.TRYWAIT P0, [R3+URZ], R0 ;  /* 0x00000000030075a7 */ /* 0x0022a4000800017f */
[----:B--2---:R-:W-:Y:S05]  /*c400*/  @!P0 NANOSLEEP.SYNCS 0x989680 ;  /* 0x009896800000895d */ /* 0x004fea0003900000 */
[----:B------:R-:W2:Y:S02]  /*c410*/  @!P0 SYNCS.PHASECHK.TRANS64 P0, [R3+URZ], R0 ;  /* 0x00000000030085a7 */ /* 0x000ea4000800007f */
[----:B--2---:R-:W-:Y:S05]  /*c420*/  @!P0 BRA `(.L_x_312) ;  /* 0xfffffffc00f08947 */ /* 0x004fea000383ffff */
.L_x_308:
[----:B------:R-:W-:Y:S05]  /*c430*/  BSYNC B0 ;  /* 0x0000000000007941 */ /* 0x000fea0003800000 */
.L_x_307:
[----:B------:R-:W-:Y:S05]  /*c440*/  EXIT ;  /* 0x000000000000794d */ /* 0x000fea0003800000 */
.L_x_21:
[----:B----4-:R4:W0:Y:S02]  /*c450*/  SYNCS.PHASECHK.TRANS64.TRYWAIT P1, [R3+URZ], R0 ;  /* 0x00000000030075a7 */ /* 0x010824000802017f */
[----:B0-----:R-:W-:Y:S05]  /*c460*/  @!P1 NANOSLEEP.SYNCS 0x989680 ;  /* 0x009896800000995d */ /* 0x001fea0003900000 */
[----:B------:R-:W0:Y:S02]  /*c470*/  @!P1 SYNCS.PHASECHK.TRANS64 P1, [R3+URZ], R0 ;  /* 0x00000000030095a7 */ /* 0x000e24000802007f */
[----:B0-----:R-:W-:Y:S05]  /*c480*/  @!P1 BRA `(.L_x_21) ;  /* 0xfffffffc00f09947 */ /* 0x001fea000383ffff */
[----:B------:R-:W-:Y:S05]  /*c490*/  BRA `(.L_x_20) ;  /* 0xffffff5000187947 */ /* 0x000fea000383ffff */
.L_x_26:
[----:B-1----:R1:W3:Y:S02]  /*c4a0*/  SYNCS.PHASECHK.TRANS64.TRYWAIT P1, [R5+URZ], R4 ;  /* 0x00000004050075a7 */ /* 0x0022e4000802017f */
[----:B---3--:R-:W-:Y:S05]  /*c4b0*/  @!P1 NANOSLEEP.SYNCS 0x989680 ;  /* 0x009896800000995d */ /* 0x008fea0003900000 */
[----:B------:R-:W3:Y:S02]  /*c4c0*/  @!P1 SYNCS.PHASECHK.TRANS64 P1, [R5+URZ], R4 ;  /* 0x00000004050095a7 */ /* 0x000ee4000802007f */
[----:B---3--:R-:W-:Y:S05]  /*c4d0*/  @!P1 BRA `(.L_x_26) ;  /* 0xfffffffc00f09947 */ /* 0x008fea000383ffff */
[----:B------:R-:W-:Y:S05]  /*c4e0*/  BRA `(.L_x_25) ;  /* 0xffffff5400587947 */ /* 0x000fea000383ffff */
.L_x_295:
[----:B------:R-:W-:Y:S01]  /*c4f0*/  BSSY B1, `(.L_x_313) ;  /* 0x0000006000017945 */ /* 0x000fe20003800000 */
[----:B------:R-:W-:-:S07]  /*c500*/  IMAD.MOV.U32 R15, RZ, RZ, -0x1 ;  /* 0xffffffffff0f7424 */ /* 0x000fce00078e00ff */
[----:B------:R-:W-:Y:S05]  /*c510*/  WARPSYNC.COLLECTIVE R15, `(.L_x_314) ;  /* 0x000000000f0c7348 */ /* 0x000fea0003c00000 */
[----:B------:R-:W-:Y:S02]  /*c520*/  ELECT P6, UR62, PT ;  /* 0x00000000003e782f */ /* 0x000fe400038c0000 */
[----:B------:R-:W-:Y:S01]  /*c530*/  MOV R14, UR62 ;  /* 0x0000003e000e7c02 */ /* 0x000fe20008000f00 */
[----:B------:R-:W-:Y:S10]  /*c540*/  ENDCOLLECTIVE ;  /* 0x000000000000791b */ /* 0x000ff40003800000 */
.L_x_314:
[----:B------:R-:W-:Y:S05]  /*c550*/  BSYNC B1 ;  /* 0x0000000000017941 */ /* 0x000fea0003800000 */
.L_x_313:
[----:B------:R-:W-:Y:S05]  /*c560*/  BRA `(.L_x_315) ;  /* 0xfffffff000647947 */ /* 0x000fea000383ffff */
.L_x_298:
[----:B-1----:R1:W2:Y:S02]  /*c570*/  SYNCS.PHASECHK.TRANS64.TRYWAIT P0, [R23+URZ+0x18], R14 ;  /* 0x0000180e170075a7 */ /* 0x0022a4000800017f */
[----:B--2---:R-:W-:Y:S05]  /*c580*/  @!P0 NANOSLEEP.SYNCS 0x989680 ;  /* 0x009896800000895d */ /* 0x004fea0003900000 */
[----:B------:R-:W2:Y:S02]  /*c590*/  @!P0 SYNCS.PHASECHK.TRANS64 P0, [R23+URZ+0x18], R14 ;  /* 0x0000180e170085a7 */ /* 0x000ea4000800007f */
[----:B--2---:R-:W-:Y:S05]  /*c5a0*/  @!P0 BRA `(.L_x_298) ;  /* 0xfffffffc00f08947 */ /* 0x004fea000383ffff */
[----:B------:R-:W-:Y:S05]  /*c5b0*/  BRA `(.L_x_316) ;  /* 0xfffffff0009c7947 */ /* 0x000fea000383ffff */
.L_x_306:
[----:B------:R-:W-:Y:S01]  /*c5c0*/  BSSY B0, `(.L_x_317) ;  /* 0x0000006000007945 */ /* 0x000fe20003800000 */
[----:B------:R-:W-:-:S07]  /*c5d0*/  IMAD.MOV.U32 R15, RZ, RZ, -0x1 ;  /* 0xffffffffff0f7424 */ /* 0x000fce00078e00ff */
[----:B------:R-:W-:Y:S05]  /*c5e0*/  WARPSYNC.COLLECTIVE R15, `(.L_x_318) ;  /* 0x000000000f0c7348 */ /* 0x000fea0003c00000 */
[----:B------:R-:W-:Y:S02]  /*c5f0*/  ELECT P6, UR62, PT ;  /* 0x00000000003e782f */ /* 0x000fe400038c0000 */
[----:B------:R-:W-:Y:S01]  /*c600*/  MOV R14, UR62 ;  /* 0x0000003e000e7c02 */ /* 0x000fe20008000f00 */
[----:B------:R-:W-:Y:S10]  /*c610*/  ENDCOLLECTIVE ;  /* 0x000000000000791b */ /* 0x000ff40003800000 */
.L_x_318:
[----:B------:R-:W-:Y:S05]  /*c620*/  BSYNC B0 ;  /* 0x0000000000007941 */ /* 0x000fea0003800000 */
.L_x_317:
[----:B------:R-:W-:Y:S05]  /*c630*/  BRA `(.L_x_319) ;  /* 0xfffffff800f47947 */ /* 0x000fea000383ffff */
.L_x_310:
[----:B0-----:R0:W1:Y:S02]  /*c640*/  SYNCS.PHASECHK.TRANS64.TRYWAIT P0, [R7+URZ], R4 ;  /* 0x00000004070075a7 */ /* 0x001064000800017f */
[----:B-1----:R-:W-:Y:S05]  /*c650*/  @!P0 NANOSLEEP.SYNCS 0x989680 ;  /* 0x009896800000895d */ /* 0x002fea0003900000 */
[----:B------:R-:W1:Y:S02]  /*c660*/  @!P0 SYNCS.PHASECHK.TRANS64 P0, [R7+URZ], R4 ;  /* 0x00000004070085a7 */ /* 0x000e64000800007f */
[----:B-1----:R-:W-:Y:S05]  /*c670*/  @!P0 BRA `(.L_x_310) ;  /* 0xfffffffc00f08947 */ /* 0x002fea000383ffff */
[----:B------:R-:W-:Y:S05]  /*c680*/  BRA `(.L_x_320) ;  /* 0xfffffffc00347947 */ /* 0x000fea000383ffff */
.L_x_311:
[----:B0-----:R0:W1:Y:S02]  /*c690*/  SYNCS.PHASECHK.TRANS64.TRYWAIT P0, [R6+URZ], R5 ;  /* 0x00000005060075a7 */ /* 0x001064000800017f */
[----:B-1----:R-:W-:Y:S05]  /*c6a0*/  @!P0 NANOSLEEP.SYNCS 0x989680 ;  /* 0x009896800000895d */ /* 0x002fea0003900000 */
[----:B------:R-:W1:Y:S02]  /*c6b0*/  @!P0 SYNCS.PHASECHK.TRANS64 P0, [R6+URZ], R5 ;  /* 0x00000005060085a7 */ /* 0x000e64000800007f */
[----:B-1----:R-:W-:Y:S05]  /*c6c0*/  @!P0 BRA `(.L_x_311) ;  /* 0xfffffffc00f08947 */ /* 0x002fea000383ffff */
[----:B------:R-:W-:Y:S05]  /*c6d0*/  BRA `(.L_x_321) ;  /* 0xfffffffc003c7947 */ /* 0x000fea000383ffff */
.L_x_322:
[----:B------:R-:W-:-:S00]  /*c6e0*/  BRA `(.L_x_322) ;  /* 0xfffffffc00fc7947 */ /* 0x000fc0000383ffff */
[----:B------:R-:W-:-:S00]  /*c6f0*/  NOP ;  /* 0x0000000000007918 */ /* 0x000fc00000000000 */
        /* <DEDUP_REMOVED lines=8> */
.L_x_323:


//--------------------- .nv.global.init           --------------------------
	.section	.nv.global.init,"aw",@progbits
.nv.global.init:
	.type		$str$22,@object
	.size		$str$22,($str$23 - $str$22)
$str$22:
        /*0000*/ 	.byte	0x6b, 0x5f, 0x74, 0x69, 0x6c, 0x65, 0x5f, 0x63, 0x6f, 0x75, 0x6e, 0x74, 0x20, 0x3e, 0x3d, 0x20
        /*0010*/ 	.byte	0x31, 0x00
	.type		$str$23,@object
	.size		$str$23,(__unnamed_1 - $str$23)
$str$23:
        /*0012*/ 	.byte	0x2f, 0x74, 0x6d, 0x70, 0x2f, 0x63, 0x75, 0x74, 0x6c, 0x61, 0x73, 0x73, 0x5f, 0x73, 0x77, 0x65
        /*0022*/ 	.byte	0x65, 0x70, 0x5f, 0x73, 0x72, 0x63, 0x2f, 0x69, 0x6e, 0x63, 0x6c, 0x75, 0x64, 0x65, 0x2f, 0x63
        /*0032*/ 	.byte	0x75, 0x74, 0x6c, 0x61, 0x73, 0x73, 0x2f, 0x67, 0x65, 0x6d, 0x6d, 0x2f, 0x63, 0x6f, 0x6c, 0x6c
        /*0042*/ 	.byte	0x65, 0x63, 0x74, 0x69, 0x76, 0x65, 0x2f, 0x73, 0x6d, 0x39, 0x30, 0x5f, 0x6d, 0x6d, 0x61, 0x5f
        /*0052*/ 	.byte	0x74, 0x6d, 0x61, 0x5f, 0x67, 0x6d, 0x6d, 0x61, 0x5f, 0x73, 0x73, 0x5f, 0x77, 0x61, 0x72, 0x70
        /*0062*/ 	.byte	0x73, 0x70, 0x65, 0x63, 0x69, 0x61, 0x6c, 0x69, 0x7a, 0x65, 0x64, 0x2e, 0x68, 0x70, 0x70, 0x00
	.type		__unnamed_1,@object
	.size		__unnamed_1,(.L_0 - __unnamed_1)
__unnamed_1:
        /*0072*/ 	.byte	0x76, 0x6f, 0x69, 0x64, 0x20, 0x63, 0x75, 0x74, 0x6c, 0x61, 0x73, 0x73, 0x3a, 0x3a, 0x67, 0x65
        /* <DEDUP_REMOVED lines=181> */
        /*0bd2*/ 	.byte	0x00
.L_0:


//--------------------- .nv.shared._ZN7cutlass13device_kernelINS_4gemm6kernel13GemmUniversalIN4cute5tupleIJiiiiEEENS1_10collective13CollectiveMmaINS1_34MainloopSm90TmaGmmaWarpSpecializedILi3ENS5_IJNS4_1CILi2EEENSA_ILi1EEESC_EEENS1_35KernelTmaWarpSpecializedCooperativeEEENS5_IJNSA_ILi256EEENSA_ILi128EEENSA_ILi64EEEEEENS_10bfloat16_tENS5_IJlSC_lEEESK_SL_NS4_8TiledMMAINS4_8MMA_AtomIJNS4_4SM904GMMA28MMA_64x128x16_F32BF16BF16_SSILNSP_5MajorE0ELSR_0ELNSP_7ScaleInE1ELSS_1EEEEEENS4_6LayoutISD_NS5_IJSC_NSA_ILi0EEESW_EEEEENS5_IJNS4_10UnderscoreESZ_SZ_EEEEENS4_13SM90_TMA_LOADENS4_14ComposedLayoutINS4_7SwizzleILi3ELi4ELi3EEENS4_18smem_ptr_flag_bitsILi16EEENSV_INS5_IJNSA_ILi8EEESI_EEENS5_IJSI_SC_EEEEEEEvNS4_8identityENS4_23SM90_TMA_LOAD_MULTICASTES1C_vS1D_EENS_8epilogue10collective6detail29Sm90TmaWarpSpecializedAdapterINS1H_15DefaultEpilogueISK_SL_SL_NS1G_6thread17LinearCombinationISK_Li1EffLNS1L_9ScaleType4KindE0ELNS_15FloatRoundStyleE2ESK_EENS1_15EpilogueDefaultEEEEEvvEEEEvNT_6ParamsE --------------------------
	.section	.nv.shared._ZN7cutlass13device_kernelINS_4gemm6kernel13GemmUniversalIN4cute5tupleIJiiiiEEENS1_10collective13CollectiveMmaINS1_34MainloopSm90TmaGmmaWarpSpecializedILi3ENS5_IJNS4_1CILi2EEENSA_ILi1EEESC_EEENS1_35KernelTmaWarpSpecializedCooperativeEEENS5_IJNSA_ILi256EEENSA_ILi128EEENSA_ILi64EEEEEENS_10bfloat16_tENS5_IJlSC_lEEESK_SL_NS4_8TiledMMAINS4_8MMA_AtomIJNS4_4SM904GMMA28MMA_64x128x16_F32BF16BF16_SSILNSP_5MajorE0ELSR_0ELNSP_7ScaleInE1ELSS_1EEEEEENS4_6LayoutISD_NS5_IJSC_NSA_ILi0EEESW_EEEEENS5_IJNS4_10UnderscoreESZ_SZ_EEEEENS4_13SM90_TMA_LOADENS4_14ComposedLayoutINS4_7SwizzleILi3ELi4ELi3EEENS4_18smem_ptr_flag_bitsILi16EEENSV_INS5_IJNSA_ILi8EEESI_EEENS5_IJSI_SC_EEEEEEEvNS4_8identityENS4_23SM90_TMA_LOAD_MULTICASTES1C_vS1D_EENS_8epilogue10collective6detail29Sm90TmaWarpSpecializedAdapterINS1H_15DefaultEpilogueISK_SL_SL_NS1G_6thread17LinearCombinationISK_Li1EffLNS1L_9ScaleType4KindE0ELNS_15FloatRoundStyleE2ESK_EENS1_15EpilogueDefaultEEEEEvvEEEEvNT_6ParamsE,"aw",@nobits
	.sectionflags	@""
	.align	16
	.zero		1024


//--------------------- .nv.shared.reserved.0     --------------------------
	.section	.nv.shared.reserved.0,"aw",@nobits
	.weak		__nv_reservedSMEM_offset_0_alias
	.size		__nv_reservedSMEM_offset_0_alias, 0, 0
	.other		__nv_reservedSMEM_offset_0_alias,@"STO_CUDA_RESERVED_SHARED STV_DEFAULT"
__nv_reservedSMEM_offset_0_alias:
	.zero		0


//--------------------- .nv.global                --------------------------
	.section	.nv.global,"aw",@nobits
.nv.global:
	.type		_ZN39_INTERNAL_a31f2f2c_4_k_cu_36d8d433_36734cute1_E,@object
	.size		_ZN39_INTERNAL_a31f2f2c_4_k_cu_36d8d433_36734cute1_E,(_ZN39_INTERNAL_a31f2f2c_4_k_cu_36d8d433_36734cuda3std3__45__cpo6cbeginE - _ZN39_INTERNAL_a31f2f2c_4_k_cu_36d8d433_36734cute1_E)
_ZN39_INTERNAL_a31f2f2c_4_k_cu_36d8d433_36734cute1_E:
	.zero		1
	.type		_ZN39_INTERNAL_a31f2f2c_4_k_cu_36d8d433_36734cuda3std3__45__cpo6cbeginE,@object
	.size		_ZN39_INTERNAL_a31f2f2c_4_k_cu_36d8d433_36734cuda3std3__45__cpo6cbeginE,(_ZN39_INTERNAL_a31f2f2c_4_k_cu_36d8d433_36734cuda3std3__48in_placeE - _ZN39_INTERNAL_a31f2f2c_4_k_cu_36d8d433_36734cuda3std3__45__cpo6cbeginE)
_ZN39_INTERNAL_a31f2f2c_4_k_cu_36d8d433_36734cuda3std3__45__cpo6cbeginE:
	.zero		1
	.type		_ZN39_INTERNAL_a31f2f2c_4_k_cu_36d8d433_36734cuda3std3__48in_placeE,@object
	.size		_ZN39_INTERNAL_a31f2f2c_4_k_cu_36d8d433_36734cuda3std3__48in_placeE,(_ZN39_INTERNAL_a31f2f2c_4_k_cu_36d8d433_36734cuda3std6ranges3__45__cpo9iter_moveE - _ZN39_INTERNAL_a31f2f2c_4_k_cu_36d8d433_36734cuda3std3__48in_placeE)
_ZN39_INTERNAL_a31f2f2c_4_k_cu_36d8d433_36734cuda3std3__48in_placeE:
	.zero		1
	.type		_ZN39_INTERNAL_a31f2f2c_4_k_cu_36d8d433_36734cuda3std6ranges3__45__cpo9iter_moveE,@object
	.size		_ZN39_INTERNAL_a31f2f2c_4_k_cu_36d8d433_36734cuda3std6ranges3__45__cpo9iter_moveE,(_ZN39_INTERNAL_a31f2f2c_4_k_cu_36d8d433_36734cuda3std3__45__cpo5beginE - _ZN39_INTERNAL_a31f2f2c_4_k_cu_36d8d433_36734cuda3std6ranges3__45__cpo9iter_moveE)
_ZN39_INTERNAL_a31f2f2c_4_k_cu_36d8d433_36734cuda3std6ranges3__45__cpo9iter_moveE:
	.zero		1
	.type		_ZN39_INTERNAL_a31f2f2c_4_k_cu_36d8d433_36734cuda3std3__45__cpo5beginE,@object
	.size		_ZN39_INTERNAL_a31f2f2c_4_k_cu_36d8d433_36734cuda3std3__45__cpo5beginE,(_ZN39_INTERNAL_a31f2f2c_4_k_cu_36d8d433_36734cuda3std3__441_GLOBAL__N__a31f2f2c_4_k_cu_36d8d433_36736ignoreE - _ZN39_INTERNAL_a31f2f2c_4_k_cu_36d8d433_36734cuda3std3__45__cpo5beginE)
_ZN39_INTERNAL_a31f2f2c_4_k_cu_36d8d433_36734cuda3std3__45__cpo5beginE:
	.zero		1
	.type		_ZN39_INTERNAL_a31f2f2c_4_k_cu_36d8d433_36734cuda3std3__441_GLOBAL__N__a31f2f2c_4_k_cu_36d8d433_36736ignoreE,@object
	.size		_ZN39_INTERNAL_a31f2f2c_4_k_cu_36d8d433_36734cuda3std3__441_GLOBAL__N__a31f2f2c_4_k_cu_36d8d433_36736ignoreE,(_ZN39_INTERNAL_a31f2f2c_4_k_cu_36d8d433_36734cute7productE - _ZN39_INTERNAL_a31f2f2c_4_k_cu_36d8d433_36734cuda3std3__441_GLOBAL__N__a31f2f2c_4_k_cu_36d8d433_36736ignoreE)
_ZN39_INTERNAL_a31f2f2c_4_k_cu_36d8d433_36734cuda3std3__441_GLOBAL__N__a31f2f2c_4_k_cu_36d8d433_36736ignoreE:
	.zero		1
	.type		_ZN39_INTERNAL_a31f2f2c_4_k_cu_36d8d433_36734cute7productE,@object
	.size		_ZN39_INTERNAL_a31f2f2c_4_k_cu_36d8d433_36734cute7productE,(_ZN39_INTERNAL_a31f2f2c_4_k_cu_36d8d433_36734cuda3std3__45__cpo3endE - _ZN39_INTERNAL_a31f2f2c_4_k_cu_36d8d433_36734cute7productE)
_ZN39_INTERNAL_a31f2f2c_4_k_cu_36d8d433_36734cute7productE:
	.zero		1
	.type		_ZN39_INTERNAL_a31f2f2c_4_k_cu_36d8d433_36734cuda3std3__45__cpo3endE,@object
	.size		_ZN39_INTERNAL_a31f2f2c_4_k_cu_36d8d433_36734cuda3std3__45__cpo3endE,(_ZN39_INTERNAL_a31f2f2c_4_k_cu_36d8d433_36734cuda3std3__419piecewise_constructE - _ZN39_INTERNAL_a31f2f2c_4_k_cu_36d8d433_36734cuda3std3__45__cpo3endE)
_ZN39_INTERNAL_a31f2f2c_4_k_cu_36d8d433_36734cuda3std3__45__cpo3endE:
	.zero		1
	.type		_ZN39_INTERNAL_a31f2f2c_4_k_cu_36d8d433_36734cuda3std3__419piecewise_constructE,@object
	.size		_ZN39_INTERNAL_a31f2f2c_4_k_cu_36d8d433_36734cuda3std3__419piecewise_constructE,(_ZN39_INTERNAL_a31f2f2c_4_k_cu_36d8d433_36734cuda3std3__45__cpo4cendE - _ZN39_INTERNAL_a31f2f2c_4_k_cu_36d8d433_36734cuda3std3__419piecewise_constructE)
_ZN39_INTERNAL_a31f2f2c_4_k_cu_36d8d433_36734cuda3std3__419piecewise_constructE:
	.zero		1
	.type		_ZN39_INTERNAL_a31f2f2c_4_k_cu_36d8d433_36734cuda3std3__45__cpo4cendE,@object
	.size		_ZN39_INTERNAL_a31f2f2c_4_k_cu_36d8d433_36734cuda3std3__45__cpo4cendE,(_ZN39_INTERNAL_a31f2f2c_4_k_cu_36d8d433_36734cuda3std6ranges3__45__cpo4swapE - _ZN39_INTERNAL_a31f2f2c_4_k_cu_36d8d433_36734cuda3std3__45__cpo4cendE)
_ZN39_INTERNAL_a31f2f2c_4_k_cu_36d8d433_36734cuda3std3__45__cpo4cendE:
	.zero		1
	.type		_ZN39_INTERNAL_a31f2f2c_4_k_cu_36d8d433_36734cuda3std6ranges3__45__cpo4swapE,@object
	.size		_ZN39_INTERNAL_a31f2f2c_4_k_cu_36d8d433_36734cuda3std6ranges3__45__cpo4swapE,(.L_8 - _ZN39_INTERNAL_a31f2f2c_4_k_cu_36d8d433_36734cuda3std6ranges3__45__cpo4swapE)
_ZN39_INTERNAL_a31f2f2c_4_k_cu_36d8d433_36734cuda3std6ranges3__45__cpo4swapE:
	.zero		1
.L_8:


//--------------------- .nv.constant0._ZN7cutlass13device_kernelINS_4gemm6kernel13GemmUniversalIN4cute5tupleIJiiiiEEENS1_10collective13CollectiveMmaINS1_34MainloopSm90TmaGmmaWarpSpecializedILi3ENS5_IJNS4_1CILi2EEENSA_ILi1EEESC_EEENS1_35KernelTmaWarpSpecializedCooperativeEEENS5_IJNSA_ILi256EEENSA_ILi128EEENSA_ILi64EEEEEENS_10bfloat16_tENS5_IJlSC_lEEESK_SL_NS4_8TiledMMAINS4_8MMA_AtomIJNS4_4SM904GMMA28MMA_64x128x16_F32BF16BF16_SSILNSP_5MajorE0ELSR_0ELNSP_7ScaleInE1ELSS_1EEEEEENS4_6LayoutISD_NS5_IJSC_NSA_ILi0EEESW_EEEEENS5_IJNS4_10UnderscoreESZ_SZ_EEEEENS4_13SM90_TMA_LOADENS4_14ComposedLayoutINS4_7SwizzleILi3ELi4ELi3EEENS4_18smem_ptr_flag_bitsILi16EEENSV_INS5_IJNSA_ILi8EEESI_EEENS5_IJSI_SC_EEEEEEEvNS4_8identityENS4_23SM90_TMA_LOAD_MULTICASTES1C_vS1D_EENS_8epilogue10collective6detail29Sm90TmaWarpSpecializedAdapterINS1H_15DefaultEpilogueISK_SL_SL_NS1G_6thread17LinearCombinationISK_Li1EffLNS1L_9ScaleType4KindE0ELNS_15FloatRoundStyleE2ESK_EENS1_15EpilogueDefaultEEEEEvvEEEEvNT_6ParamsE --------------------------
	.section	.nv.constant0._ZN7cutlass13device_kernelINS_4gemm6kernel13GemmUniversalIN4cute5tupleIJiiiiEEENS1_10collective13CollectiveMmaINS1_34MainloopSm90TmaGmmaWarpSpecializedILi3ENS5_IJNS4_1CILi2EEENSA_ILi1EEESC_EEENS1_35KernelTmaWarpSpecializedCooperativeEEENS5_IJNSA_ILi256EEENSA_ILi128EEENSA_ILi64EEEEEENS_10bfloat16_tENS5_IJlSC_lEEESK_SL_NS4_8TiledMMAINS4_8MMA_AtomIJNS4_4SM904GMMA28MMA_64x128x16_F32BF16BF16_SSILNSP_5MajorE0ELSR_0ELNSP_7ScaleInE1ELSS_1EEEEEENS4_6LayoutISD_NS5_IJSC_NSA_ILi0EEESW_EEEEENS5_IJNS4_10UnderscoreESZ_SZ_EEEEENS4_13SM90_TMA_LOADENS4_14ComposedLayoutINS4_7SwizzleILi3ELi4ELi3EEENS4_18smem_ptr_flag_bitsILi16EEENSV_INS5_IJNSA_ILi8EEESI_EEENS5_IJSI_SC_EEEEEEEvNS4_8identityENS4_23SM90_TMA_LOAD_MULTICASTES1C_vS1D_EENS_8epilogue10collective6detail29Sm90TmaWarpSpecializedAdapterINS1H_15DefaultEpilogueISK_SL_SL_NS1G_6thread17LinearCombinationISK_Li1EffLNS1L_9ScaleType4KindE0ELNS_15FloatRoundStyleE2ESK_EENS1_15EpilogueDefaultEEEEEvvEEEEvNT_6ParamsE,"a",@progbits
	.sectionflags	@""
	.align	4
.nv.constant0._ZN7cutlass13device_kernelINS_4gemm6kernel13GemmUniversalIN4cute5tupleIJiiiiEEENS1_10collective13CollectiveMmaINS1_34MainloopSm90TmaGmmaWarpSpecializedILi3ENS5_IJNS4_1CILi2EEENSA_ILi1EEESC_EEENS1_35KernelTmaWarpSpecializedCooperativeEEENS5_IJNSA_ILi256EEENSA_ILi128EEENSA_ILi64EEEEEENS_10bfloat16_tENS5_IJlSC_lEEESK_SL_NS4_8TiledMMAINS4_8MMA_AtomIJNS4_4SM904GMMA28MMA_64x128x16_F32BF16BF16_SSILNSP_5MajorE0ELSR_0ELNSP_7ScaleInE1ELSS_1EEEEEENS4_6LayoutISD_NS5_IJSC_NSA_ILi0EEESW_EEEEENS5_IJNS4_10UnderscoreESZ_SZ_EEEEENS4_13SM90_TMA_LOADENS4_14ComposedLayoutINS4_7SwizzleILi3ELi4ELi3EEENS4_18smem_ptr_flag_bitsILi16EEENSV_INS5_IJNSA_ILi8EEESI_EEENS5_IJSI_SC_EEEEEEEvNS4_8identityENS4_23SM90_TMA_LOAD_MULTICASTES1C_vS1D_EENS_8epilogue10collective6detail29Sm90TmaWarpSpecializedAdapterINS1H_15DefaultEpilogueISK_SL_SL_NS1G_6thread17LinearCombinationISK_Li1EffLNS1L_9ScaleType4KindE0ELNS_15FloatRoundStyleE2ESK_EENS1_15EpilogueDefaultEEEEEvvEEEEvNT_6ParamsE:
	.zero		1664


//--------------------- SYMBOLS --------------------------

	.type		.nv.reservedSmem.offset0,@object
	.size		.nv.reservedSmem.offset0,0x4
	.type		__assertfail,@function
